	.target	sm_90a

	.elftype	@"ET_EXEC"


//--------------------- .note.nv.tkinfo           --------------------------
	.section	.note.nv.tkinfo,"",@"SHT_NOTE"
	.sectionflags	@"SHF_NOTE_NV_TKINFO"
	.tkinfo
        /*0018*/ 	.word	0x00000002
        /*0030*/ 	.string	""
        /*0030*/ 	.string	"ptxas"
        /*0030*/ 	.string	"Cuda compilation tools, release 13.0, V13.0.88"
        /*0030*/ 	.string	"Build cuda_13.0.r13.0/compiler.36424714_0"
        /*0030*/ 	.string	"-arch sm_90a -m 64 "



//--------------------- .note.nv.cuinfo           --------------------------
	.section	.note.nv.cuinfo,"",@"SHT_NOTE"
	.sectionflags	@"SHF_NOTE_NV_CUINFO"
        /*0018*/ 	.short	0x0002
        /*001a*/ 	.short	0x005a
        /*001c*/ 	.short	0x0082
	.zero		2


//--------------------- .nv.info                  --------------------------
	.section	.nv.info,"",@"SHT_CUDA_INFO"
	.align	4


	//----- nvinfo : EIATTR_REGCOUNT
	.align		4
        /*0000*/ 	.byte	0x04, 0x2f
        /*0002*/ 	.short	(.L_12 - .L_11)
	.align		4
.L_11:
        /*0004*/ 	.word	index@(_ZN7cutlass13device_kernelINS_4gemm6kernel13GemmUniversalIN4cute5tupleIJiiiiEEENS1_10collective13CollectiveMmaINS1_37MainloopSm90TmaGmmaWarpSpecializedFP8ILi4ENS5_IJNS4_1CILi1EEESB_SB_EEENS1_32KernelTmaWarpSpecializedPingpongEEENS5_IJNSA_ILi64EEENSA_ILi128EEESF_EEENS_12float_e4m3_tENS5_IJlSB_lEEESI_SJ_NS4_8TiledMMAINS4_8MMA_AtomIJNS4_4SM904GMMA31MMA_64x128x32_F32E4M3E4M3_SS_TNILNSN_7ScaleInE1ELSP_1EEEEEENS4_6LayoutISC_NS5_IJNSA_ILi0EEEST_ST_EEEEENS5_IJNS4_10UnderscoreESW_SW_EEEEENS4_13SM90_TMA_LOADENS4_14ComposedLayoutINS4_7SwizzleILi2ELi4ELi3EEENS4_18smem_ptr_flag_bitsILi8EEENSS_INS5_IJNSA_ILi8EEESF_EEENS5_IJSF_SB_EEEEEEEvNS4_8identityESZ_S19_vS1A_EENS_8epilogue10collective6detail29Sm90TmaWarpSpecializedAdapterINS1D_15DefaultEpilogueISI_SJ_SJ_NS1C_6thread17LinearCombinationISI_Li1EffLNS1H_9ScaleType4KindE0ELNS_15FloatRoundStyleE2ESI_EENS1_15EpilogueDefaultEEEEEvvEEEEvNT_6ParamsE)
        /*0008*/ 	.word	0x000000a8


	//----- nvinfo : EIATTR_FRAME_SIZE
	.align		4
.L_12:
        /*000c*/ 	.byte	0x04, 0x11
        /*000e*/ 	.short	(.L_14 - .L_13)
	.align		4
.L_13:
        /*0010*/ 	.word	index@(_ZN7cutlass13device_kernelINS_4gemm6kernel13GemmUniversalIN4cute5tupleIJiiiiEEENS1_10collective13CollectiveMmaINS1_37MainloopSm90TmaGmmaWarpSpecializedFP8ILi4ENS5_IJNS4_1CILi1EEESB_SB_EEENS1_32KernelTmaWarpSpecializedPingpongEEENS5_IJNSA_ILi64EEENSA_ILi128EEESF_EEENS_12float_e4m3_tENS5_IJlSB_lEEESI_SJ_NS4_8TiledMMAINS4_8MMA_AtomIJNS4_4SM904GMMA31MMA_64x128x32_F32E4M3E4M3_SS_TNILNSN_7ScaleInE1ELSP_1EEEEEENS4_6LayoutISC_NS5_IJNSA_ILi0EEEST_ST_EEEEENS5_IJNS4_10UnderscoreESW_SW_EEEEENS4_13SM90_TMA_LOADENS4_14ComposedLayoutINS4_7SwizzleILi2ELi4ELi3EEENS4_18smem_ptr_flag_bitsILi8EEENSS_INS5_IJNSA_ILi8EEESF_EEENS5_IJSF_SB_EEEEEEEvNS4_8identityESZ_S19_vS1A_EENS_8epilogue10collective6detail29Sm90TmaWarpSpecializedAdapterINS1D_15DefaultEpilogueISI_SJ_SJ_NS1C_6thread17LinearCombinationISI_Li1EffLNS1H_9ScaleType4KindE0ELNS_15FloatRoundStyleE2ESI_EENS1_15EpilogueDefaultEEEEEvvEEEEvNT_6ParamsE)
        /*0014*/ 	.word	0x00000000


	//----- nvinfo : EIATTR_MIN_STACK_SIZE
	.align		4
.L_14:
        /*0018*/ 	.byte	0x04, 0x12
        /*001a*/ 	.short	(.L_16 - .L_15)
	.align		4
.L_15:
        /*001c*/ 	.word	index@(_ZN7cutlass13device_kernelINS_4gemm6kernel13GemmUniversalIN4cute5tupleIJiiiiEEENS1_10collective13CollectiveMmaINS1_37MainloopSm90TmaGmmaWarpSpecializedFP8ILi4ENS5_IJNS4_1CILi1EEESB_SB_EEENS1_32KernelTmaWarpSpecializedPingpongEEENS5_IJNSA_ILi64EEENSA_ILi128EEESF_EEENS_12float_e4m3_tENS5_IJlSB_lEEESI_SJ_NS4_8TiledMMAINS4_8MMA_AtomIJNS4_4SM904GMMA31MMA_64x128x32_F32E4M3E4M3_SS_TNILNSN_7ScaleInE1ELSP_1EEEEEENS4_6LayoutISC_NS5_IJNSA_ILi0EEEST_ST_EEEEENS5_IJNS4_10UnderscoreESW_SW_EEEEENS4_13SM90_TMA_LOADENS4_14ComposedLayoutINS4_7SwizzleILi2ELi4ELi3EEENS4_18smem_ptr_flag_bitsILi8EEENSS_INS5_IJNSA_ILi8EEESF_EEENS5_IJSF_SB_EEEEEEEvNS4_8identityESZ_S19_vS1A_EENS_8epilogue10collective6detail29Sm90TmaWarpSpecializedAdapterINS1D_15DefaultEpilogueISI_SJ_SJ_NS1C_6thread17LinearCombinationISI_Li1EffLNS1H_9ScaleType4KindE0ELNS_15FloatRoundStyleE2ESI_EENS1_15EpilogueDefaultEEEEEvvEEEEvNT_6ParamsE)
        /*0020*/ 	.word	0x00000000
.L_16:


//--------------------- .nv.compat                --------------------------
	.section	.nv.compat,"",@"SHT_CUDA_COMPAT_INFO"
	.align	4
        /*0000*/ 	.byte	0x02, 0x09, 0x01, 0x00, 0x02, 0x02, 0x04, 0x00, 0x02, 0x05, 0x05, 0x00, 0x03, 0x07, 0x01, 0x01
        /*0010*/ 	.byte	0x02, 0x03, 0x01, 0x00, 0x02, 0x06, 0x01, 0x00, 0x04, 0x0b, 0x08, 0x00, 0x00, 0x00, 0x00, 0x00
        /*0020*/ 	.byte	0x00, 0x00, 0x00, 0x00


//--------------------- .nv.info._ZN7cutlass13device_kernelINS_4gemm6kernel13GemmUniversalIN4cute5tupleIJiiiiEEENS1_10collective13CollectiveMmaINS1_37MainloopSm90TmaGmmaWarpSpecializedFP8ILi4ENS5_IJNS4_1CILi1EEESB_SB_EEENS1_32KernelTmaWarpSpecializedPingpongEEENS5_IJNSA_ILi64EEENSA_ILi128EEESF_EEENS_12float_e4m3_tENS5_IJlSB_lEEESI_SJ_NS4_8TiledMMAINS4_8MMA_AtomIJNS4_4SM904GMMA31MMA_64x128x32_F32E4M3E4M3_SS_TNILNSN_7ScaleInE1ELSP_1EEEEEENS4_6LayoutISC_NS5_IJNSA_ILi0EEEST_ST_EEEEENS5_IJNS4_10UnderscoreESW_SW_EEEEENS4_13SM90_TMA_LOADENS4_14ComposedLayoutINS4_7SwizzleILi2ELi4ELi3EEENS4_18smem_ptr_flag_bitsILi8EEENSS_INS5_IJNSA_ILi8EEESF_EEENS5_IJSF_SB_EEEEEEEvNS4_8identityESZ_S19_vS1A_EENS_8epilogue10collective6detail29Sm90TmaWarpSpecializedAdapterINS1D_15DefaultEpilogueISI_SJ_SJ_NS1C_6thread17LinearCombinationISI_Li1EffLNS1H_9ScaleType4KindE0ELNS_15FloatRoundStyleE2ESI_EENS1_15EpilogueDefaultEEEEEvvEEEEvNT_6ParamsE --------------------------
	.section	.nv.info._ZN7cutlass13device_kernelINS_4gemm6kernel13GemmUniversalIN4cute5tupleIJiiiiEEENS1_10collective13CollectiveMmaINS1_37MainloopSm90TmaGmmaWarpSpecializedFP8ILi4ENS5_IJNS4_1CILi1EEESB_SB_EEENS1_32KernelTmaWarpSpecializedPingpongEEENS5_IJNSA_ILi64EEENSA_ILi128EEESF_EEENS_12float_e4m3_tENS5_IJlSB_lEEESI_SJ_NS4_8TiledMMAINS4_8MMA_AtomIJNS4_4SM904GMMA31MMA_64x128x32_F32E4M3E4M3_SS_TNILNSN_7ScaleInE1ELSP_1EEEEEENS4_6LayoutISC_NS5_IJNSA_ILi0EEEST_ST_EEEEENS5_IJNS4_10UnderscoreESW_SW_EEEEENS4_13SM90_TMA_LOADENS4_14ComposedLayoutINS4_7SwizzleILi2ELi4ELi3EEENS4_18smem_ptr_flag_bitsILi8EEENSS_INS5_IJNSA_ILi8EEESF_EEENS5_IJSF_SB_EEEEEEEvNS4_8identityESZ_S19_vS1A_EENS_8epilogue10collective6detail29Sm90TmaWarpSpecializedAdapterINS1D_15DefaultEpilogueISI_SJ_SJ_NS1C_6thread17LinearCombinationISI_Li1EffLNS1H_9ScaleType4KindE0ELNS_15FloatRoundStyleE2ESI_EENS1_15EpilogueDefaultEEEEEvvEEEEvNT_6ParamsE,"",@"SHT_CUDA_INFO"
	.sectionflags	@""
	.align	4


	//----- nvinfo : EIATTR_CUDA_API_VERSION
	.align		4
        /*0000*/ 	.byte	0x04, 0x37
        /*0002*/ 	.short	(.L_18 - .L_17)
.L_17:
        /*0004*/ 	.word	0x00000082


	//----- nvinfo : EIATTR_KPARAM_INFO
	.align		4
.L_18:
        /*0008*/ 	.byte	0x04, 0x17
        /*000a*/ 	.short	(.L_20 - .L_19)
.L_19:
        /*000c*/ 	.word	0x00000000
        /*0010*/ 	.short	0x0000
        /*0012*/ 	.short	0x0070
        /*0014*/ 	.byte	0x00, 0xf0, 0x01, 0x10


	//----- nvinfo : EIATTR_SPARSE_MMA_MASK
	.align		4
.L_20:
        /*0018*/ 	.byte	0x03, 0x50
        /*001a*/ 	.short	0x0000


	//----- nvinfo : EIATTR_MAXREG_COUNT
	.align		4
        /*001c*/ 	.byte	0x03, 0x1b
        /*001e*/ 	.short	0x00a8


	//----- nvinfo : EIATTR_NUM_BARRIERS
	.align		4
        /*0020*/ 	.byte	0x02, 0x4c
        /*0022*/ 	.byte	0x01
	.zero		1


	//----- nvinfo : EIATTR_MERCURY_ISA_VERSION
	.align		4
        /*0024*/ 	.byte	0x03, 0x5f
        /*0026*/ 	.short	0x0101


	//----- nvinfo : EIATTR_INT_WARP_WIDE_INSTR_OFFSETS
	.align		4
        /*0028*/ 	.byte	0x04, 0x31
        /*002a*/ 	.short	(.L_22 - .L_21)


	//   ....[0]....
.L_21:
        /*002c*/ 	.word	0x00000470


	//   ....[1]....
        /*0030*/ 	.word	0x00000490


	//   ....[2]....
        /*0034*/ 	.word	0x00000510


	//   ....[3]....
        /*0038*/ 	.word	0x00000520


	//   ....[4]....
        /*003c*/ 	.word	0x00000530


	//   ....[5]....
        /*0040*/ 	.word	0x00000550


	//   ....[6]....
        /*0044*/ 	.word	0x000005b0


	//   ....[7]....
        /*0048*/ 	.word	0x000005d0


	//----- nvinfo : EIATTR_COOP_GROUP_MASK_REGIDS
	.align		4
.L_22:
        /*004c*/ 	.byte	0x04, 0x29
        /*004e*/ 	.short	(.L_24 - .L_23)


	//   ....[0]....
.L_23:
        /*0050*/ 	.word	0xffffffff


	//   ....[1]....
        /*0054*/ 	.word	0xffffffff


	//   ....[2]....
        /*0058*/ 	.word	0xffffffff


	//   ....[3]....
        /*005c*/ 	.word	0xffffffff


	//   ....[4]....
        /*0060*/ 	.word	0xffffffff


	//   ....[5]....
        /*0064*/ 	.word	0xffffffff


	//----- nvinfo : EIATTR_COOP_GROUP_INSTR_OFFSETS
	.align		4
.L_24:
        /*0068*/ 	.byte	0x04, 0x28
        /*006a*/ 	.short	(.L_26 - .L_25)


	//   ....[0]....
.L_25:
        /*006c*/ 	.word	0x00000050


	//   ....[1]....
        /*0070*/ 	.word	0x00000080


	//   ....[2]....
        /*0074*/ 	.word	0x00000180


	//   ....[3]....
        /*0078*/ 	.word	0x00000390


	//   ....[4]....
        /*007c*/ 	.word	0x000003d0


	//   ....[5]....
        /*0080*/ 	.word	0x00000410


	//----- nvinfo : EIATTR_REG_RECONFIG
	.align		4
.L_26:
        /*0084*/ 	.byte	0x01, 0x54
	.zero		2


	//----- nvinfo : EIATTR_MBARRIER_INSTR_OFFSETS
	.align		4
        /*0088*/ 	.byte	0x04, 0x39
        /*008a*/ 	.short	(.L_28 - .L_27)


	//   ....[0]....
.L_27:
        /*008c*/ 	.word	0x00000300
        /*0090*/ 	.word	0x000000ff
        /*0094*/ 	.word	0x00000000
        /*0098*/ 	.short	0x0100
        /*009a*/ 	.byte	0x09
	.zero		1


	//   ....[1]....
        /*009c*/ 	.word	0x00000310
        /*00a0*/ 	.word	0x000000ff
        /*00a4*/ 	.word	0x00000020
        /*00a8*/ 	.short	0x0100
        /*00aa*/ 	.byte	0x09
	.zero		1


	//   ....[2]....
        /*00ac*/ 	.word	0x00000320
        /*00b0*/ 	.word	0x000000ff
        /*00b4*/ 	.word	0x00000008
        /*00b8*/ 	.short	0x0100
        /*00ba*/ 	.byte	0x09
	.zero		1


	//   ....[3]....
        /*00bc*/ 	.word	0x00000330
        /*00c0*/ 	.word	0x000000ff
        /*00c4*/ 	.word	0x00000028
        /*00c8*/ 	.short	0x0100
        /*00ca*/ 	.byte	0x09
	.zero		1


	//   ....[4]....
        /*00cc*/ 	.word	0x00000340
        /*00d0*/ 	.word	0x000000ff
        /*00d4*/ 	.word	0x00000010
        /*00d8*/ 	.short	0x0100
        /*00da*/ 	.byte	0x09
	.zero		1


	//   ....[5]....
        /*00dc*/ 	.word	0x00000350
        /*00e0*/ 	.word	0x000000ff
        /*00e4*/ 	.word	0x00000030
        /*00e8*/ 	.short	0x0100
        /*00ea*/ 	.byte	0x09
	.zero		1


	//   ....[6]....
        /*00ec*/ 	.word	0x00000360
        /*00f0*/ 	.word	0x000000ff
        /*00f4*/ 	.word	0x00000018
        /*00f8*/ 	.short	0x0100
        /*00fa*/ 	.byte	0x09
	.zero		1


	//   ....[7]....
        /*00fc*/ 	.word	0x00000370
        /*0100*/ 	.word	0x000000ff
        /*0104*/ 	.word	0x00000038
        /*0108*/ 	.short	0x0100
        /*010a*/ 	.byte	0x09
	.zero		1


	//   ....[8]....
        /*010c*/ 	.word	0x000005f0
        /*0110*/ 	.word	0x000000ff
        /*0114*/ 	.word	0x00000070
        /*0118*/ 	.short	0x0100
        /*011a*/ 	.byte	0x09
	.zero		1


	//   ....[9]....
        /*011c*/ 	.word	0x00000600
        /*0120*/ 	.word	0x000000ff
        /*0124*/ 	.word	0x00000078
        /*0128*/ 	.short	0x0100
        /*012a*/ 	.byte	0x09
	.zero		1


	//   ....[10]....
        /*012c*/ 	.word	0x00000640
        /*0130*/ 	.word	0x000000ff
        /*0134*/ 	.word	0x00000050
        /*0138*/ 	.short	0x0100
        /*013a*/ 	.byte	0x0a
	.zero		1


	//   ....[11]....
        /*013c*/ 	.word	0x00000660
        /*0140*/ 	.word	0x000000ff
        /*0144*/ 	.word	0x00000058
        /*0148*/ 	.short	0x0100
        /*014a*/ 	.byte	0x0a
	.zero		1


	//   ....[12]....
        /*014c*/ 	.word	0x00000670
        /*0150*/ 	.word	0x000000ff
        /*0154*/ 	.word	0x00000060
        /*0158*/ 	.short	0x0100
        /*015a*/ 	.byte	0x0a
	.zero		1


	//   ....[13]....
        /*015c*/ 	.word	0x00000680
        /*0160*/ 	.word	0x000000ff
        /*0164*/ 	.word	0x00000068
        /*0168*/ 	.short	0x0100
        /*016a*/ 	.byte	0x0a
	.zero		1


	//   ....[14]....
        /*016c*/ 	.word	0x00001520
        /*0170*/ 	.word	0x0000000d
        /*0174*/ 	.word	0xfffffff8
        /*0178*/ 	.short	0x010a
        /*017a*/ 	.byte	0x3f
	.zero		1


	//   ....[15]....
        /*017c*/ 	.word	0x00001a00
        /*0180*/ 	.word	0x000000ff
        /*0184*/ 	.word	0x00000000
        /*0188*/ 	.short	0x010a
        /*018a*/ 	.byte	0x04
	.zero		1


	//   ....[16]....
        /*018c*/ 	.word	0x00001a40
        /*0190*/ 	.word	0x000000ff
        /*0194*/ 	.word	0x00000000
        /*0198*/ 	.short	0x010a
        /*019a*/ 	.byte	0x04
	.zero		1


	//   ....[17]....
        /*019c*/ 	.word	0x00002340
        /*01a0*/ 	.word	0x000000ff
        /*01a4*/ 	.word	0x00000000
        /*01a8*/ 	.short	0x010a
        /*01aa*/ 	.byte	0x10
	.zero		1


	//   ....[18]....
        /*01ac*/ 	.word	0x00002380
        /*01b0*/ 	.word	0x000000ff
        /*01b4*/ 	.word	0x00000000
        /*01b8*/ 	.short	0x010a
        /*01ba*/ 	.byte	0x10
	.zero		1


	//   ....[19]....
        /*01bc*/ 	.word	0x000029f0
        /*01c0*/ 	.word	0x000000ff
        /*01c4*/ 	.word	0x00000000
        /*01c8*/ 	.short	0x0101
        /*01ca*/ 	.byte	0x06
	.zero		1


	//   ....[20]....
        /*01cc*/ 	.word	0x00002f50
        /*01d0*/ 	.word	0x00000091
        /*01d4*/ 	.word	0x00000000
        /*01d8*/ 	.short	0x0101
        /*01da*/ 	.byte	0x1f
	.zero		1


	//   ....[21]....
        /*01dc*/ 	.word	0x00003030
        /*01e0*/ 	.word	0x000000ff
        /*01e4*/ 	.word	0x00000000
        /*01e8*/ 	.short	0x0101
        /*01ea*/ 	.byte	0x04
	.zero		1


	//   ....[22]....
        /*01ec*/ 	.word	0x00003090
        /*01f0*/ 	.word	0x0000000d
        /*01f4*/ 	.word	0x00000008
        /*01f8*/ 	.short	0x010a
        /*01fa*/ 	.byte	0x3f
	.zero		1


	//   ....[23]....
        /*01fc*/ 	.word	0x000078b0
        /*0200*/ 	.word	0x0000000e
        /*0204*/ 	.word	0x00000000
        /*0208*/ 	.short	0x0101
        /*020a*/ 	.byte	0x1f
	.zero		1


	//   ....[24]....
        /*020c*/ 	.word	0x00008330
        /*0210*/ 	.word	0x0000000d
        /*0214*/ 	.word	0x00000020
        /*0218*/ 	.short	0x010a
        /*021a*/ 	.byte	0x3f
	.zero		1


	//   ....[25]....
        /*021c*/ 	.word	0x000086c0
        /*0220*/ 	.word	0x00000004
        /*0224*/ 	.word	0x00000078
        /*0228*/ 	.short	0x0101
        /*022a*/ 	.byte	0x3f
	.zero		1


	//   ....[26]....
        /*022c*/ 	.word	0x00008e30
        /*0230*/ 	.word	0x00000005
        /*0234*/ 	.word	0x00000000
        /*0238*/ 	.short	0x010a
        /*023a*/ 	.byte	0x3f
	.zero		1


	//   ....[27]....
        /*023c*/ 	.word	0x00008eb0
        /*0240*/ 	.word	0x00000007
        /*0244*/ 	.word	0x00000000
        /*0248*/ 	.short	0x010a
        /*024a*/ 	.byte	0x3f
	.zero		1


	//   ....[28]....
        /*024c*/ 	.word	0x00008f40
        /*0250*/ 	.word	0x00000006
        /*0254*/ 	.word	0x00000000
        /*0258*/ 	.short	0x010a
        /*025a*/ 	.byte	0x3f
	.zero		1


	//   ....[29]....
        /*025c*/ 	.word	0x00008fd0
        /*0260*/ 	.word	0x00000003
        /*0264*/ 	.word	0x00000000
        /*0268*/ 	.short	0x010a
        /*026a*/ 	.byte	0x3f
	.zero		1


	//   ....[30]....
        /*026c*/ 	.word	0x00009030
        /*0270*/ 	.word	0x0000000d
        /*0274*/ 	.word	0xfffffff8
        /*0278*/ 	.short	0x010a
        /*027a*/ 	.byte	0x3f
	.zero		1


	//   ....[31]....
        /*027c*/ 	.word	0x00009090
        /*0280*/ 	.word	0x0000000b
        /*0284*/ 	.word	0x00000000
        /*0288*/ 	.short	0x010a
        /*028a*/ 	.byte	0x3f
	.zero		1


	//   ....[32]....
        /*028c*/ 	.word	0x000090f0
        /*0290*/ 	.word	0x00000092
        /*0294*/ 	.word	0x00000000
        /*0298*/ 	.short	0x010a
        /*029a*/ 	.byte	0x3f
	.zero		1


	//   ....[33]....
        /*029c*/ 	.word	0x00009140
        /*02a0*/ 	.word	0x0000000d
        /*02a4*/ 	.word	0x00000008
        /*02a8*/ 	.short	0x010a
        /*02aa*/ 	.byte	0x3f
	.zero		1


	//   ....[34]....
        /*02ac*/ 	.word	0x00009210
        /*02b0*/ 	.word	0x0000000d
        /*02b4*/ 	.word	0x00000020
        /*02b8*/ 	.short	0x010a
        /*02ba*/ 	.byte	0x3f
	.zero		1


	//   ....[35]....
        /*02bc*/ 	.word	0x000092f0
        /*02c0*/ 	.word	0x00000005
        /*02c4*/ 	.word	0x00000000
        /*02c8*/ 	.short	0x010a
        /*02ca*/ 	.byte	0x3f
	.zero		1


	//   ....[36]....
        /*02cc*/ 	.word	0x00009340
        /*02d0*/ 	.word	0x00000007
        /*02d4*/ 	.word	0x00000000
        /*02d8*/ 	.short	0x010a
        /*02da*/ 	.byte	0x3f
	.zero		1


	//   ....[37]....
        /*02dc*/ 	.word	0x00009390
        /*02e0*/ 	.word	0x00000006
        /*02e4*/ 	.word	0x00000000
        /*02e8*/ 	.short	0x010a
        /*02ea*/ 	.byte	0x3f
	.zero		1


	//----- nvinfo : EIATTR_NUM_MBARRIERS
	.align		4
.L_28:
        /*02ec*/ 	.byte	0x03, 0x38
        /*02ee*/ 	.short	0x000e


	//----- nvinfo : EIATTR_EXIT_INSTR_OFFSETS
	.align		4
        /*02f0*/ 	.byte	0x04, 0x1c
        /*02f2*/ 	.short	(.L_30 - .L_29)


	//   ....[0]....
.L_29:
        /*02f4*/ 	.word	0x00001200


	//   ....[1]....
        /*02f8*/ 	.word	0x00001260


	//   ....[2]....
        /*02fc*/ 	.word	0x00008060


	//   ....[3]....
        /*0300*/ 	.word	0x00008090


	//   ....[4]....
        /*0304*/ 	.word	0x00009020


	//----- nvinfo : EIATTR_MAX_THREADS
	.align		4
.L_30:
        /*0308*/ 	.byte	0x04, 0x05
        /*030a*/ 	.short	(.L_32 - .L_31)
.L_31:
        /*030c*/ 	.word	0x00000180
        /*0310*/ 	.word	0x00000001
        /*0314*/ 	.word	0x00000001


	//----- nvinfo : EIATTR_CRS_STACK_SIZE
	.align		4
.L_32:
        /*0318*/ 	.byte	0x04, 0x1e
        /*031a*/ 	.short	(.L_34 - .L_33)
.L_33:
        /*031c*/ 	.word	0x00000000


	//----- nvinfo : EIATTR_CBANK_PARAM_SIZE
	.align		4
.L_34:
        /*0320*/ 	.byte	0x03, 0x19
        /*0322*/ 	.short	0x0470


	//----- nvinfo : EIATTR_PARAM_CBANK
	.align		4
        /*0324*/ 	.byte	0x04, 0x0a
        /*0326*/ 	.short	(.L_36 - .L_35)
	.align		4
.L_35:
        /*0328*/ 	.word	index@(.nv.constant0._ZN7cutlass13device_kernelINS_4gemm6kernel13GemmUniversalIN4cute5tupleIJiiiiEEENS1_10collective13CollectiveMmaINS1_37MainloopSm90TmaGmmaWarpSpecializedFP8ILi4ENS5_IJNS4_1CILi1EEESB_SB_EEENS1_32KernelTmaWarpSpecializedPingpongEEENS5_IJNSA_ILi64EEENSA_ILi128EEESF_EEENS_12float_e4m3_tENS5_IJlSB_lEEESI_SJ_NS4_8TiledMMAINS4_8MMA_AtomIJNS4_4SM904GMMA31MMA_64x128x32_F32E4M3E4M3_SS_TNILNSN_7ScaleInE1ELSP_1EEEEEENS4_6LayoutISC_NS5_IJNSA_ILi0EEEST_ST_EEEEENS5_IJNS4_10UnderscoreESW_SW_EEEEENS4_13SM90_TMA_LOADENS4_14ComposedLayoutINS4_7SwizzleILi2ELi4ELi3EEENS4_18smem_ptr_flag_bitsILi8EEENSS_INS5_IJNSA_ILi8EEESF_EEENS5_IJSF_SB_EEEEEEEvNS4_8identityESZ_S19_vS1A_EENS_8epilogue10collective6detail29Sm90TmaWarpSpecializedAdapterINS1D_15DefaultEpilogueISI_SJ_SJ_NS1C_6thread17LinearCombinationISI_Li1EffLNS1H_9ScaleType4KindE0ELNS_15FloatRoundStyleE2ESI_EENS1_15EpilogueDefaultEEEEEvvEEEEvNT_6ParamsE)
        /*032c*/ 	.short	0x0210
        /*032e*/ 	.short	0x0470


	//----- nvinfo : EIATTR_SW_WAR
	.align		4
.L_36:
        /*0330*/ 	.byte	0x04, 0x36
        /*0332*/ 	.short	(.L_38 - .L_37)
.L_37:
        /*0334*/ 	.word	0x00000008
.L_38:


//--------------------- .nv.callgraph             --------------------------
	.section	.nv.callgraph,"",@"SHT_CUDA_CALLGRAPH"
	.align	4
	.sectionentsize	8
	.align		4
        /*0000*/ 	.word	0x00000000
	.align		4
        /*0004*/ 	.word	0xffffffff
	.align		4
        /*0008*/ 	.word	0x00000000
	.align		4
        /*000c*/ 	.word	0xfffffffe
	.align		4
        /*0010*/ 	.word	0x00000000
	.align		4
        /*0014*/ 	.word	0xfffffffd
	.align		4
        /*0018*/ 	.word	0x00000000
	.align		4
        /*001c*/ 	.word	0xfffffffc


//--------------------- .nv.constant4             --------------------------
	.section	.nv.constant4,"a",@progbits
	.align	8
	.align		8
.nv.constant4:
        /*0000*/ 	.dword	_ZN40_INTERNAL_272df5a2_4_k_cu_be396abc_282104cuda3std3__45__cpo5beginE
	.align		8
        /*0008*/ 	.dword	_ZN40_INTERNAL_272df5a2_4_k_cu_be396abc_282104cuda3std3__45__cpo3endE
	.align		8
        /*0010*/ 	.dword	_ZN40_INTERNAL_272df5a2_4_k_cu_be396abc_282104cuda3std3__45__cpo6cbeginE
	.align		8
        /*0018*/ 	.dword	_ZN40_INTERNAL_272df5a2_4_k_cu_be396abc_282104cuda3std3__45__cpo4cendE
	.align		8
        /*0020*/ 	.dword	_ZN40_INTERNAL_272df5a2_4_k_cu_be396abc_282104cuda3std3__442_GLOBAL__N__272df5a2_4_k_cu_be396abc_282106ignoreE
	.align		8
        /*0028*/ 	.dword	_ZN40_INTERNAL_272df5a2_4_k_cu_be396abc_282104cuda3std3__419piecewise_constructE
	.align		8
        /*0030*/ 	.dword	_ZN40_INTERNAL_272df5a2_4_k_cu_be396abc_282104cuda3std3__48in_placeE
	.align		8
        /*0038*/ 	.dword	_ZN40_INTERNAL_272df5a2_4_k_cu_be396abc_282104cuda3std6ranges3__45__cpo4swapE
	.align		8
        /*0040*/ 	.dword	_ZN40_INTERNAL_272df5a2_4_k_cu_be396abc_282104cuda3std6ranges3__45__cpo9iter_moveE
	.align		8
        /*0048*/ 	.dword	_ZN40_INTERNAL_272df5a2_4_k_cu_be396abc_282104cute7productE
	.align		8
        /*0050*/ 	.dword	_ZN40_INTERNAL_272df5a2_4_k_cu_be396abc_282104cute1_E


//--------------------- .text._ZN7cutlass13device_kernelINS_4gemm6kernel13GemmUniversalIN4cute5tupleIJiiiiEEENS1_10collective13CollectiveMmaINS1_37MainloopSm90TmaGmmaWarpSpecializedFP8ILi4ENS5_IJNS4_1CILi1EEESB_SB_EEENS1_32KernelTmaWarpSpecializedPingpongEEENS5_IJNSA_ILi64EEENSA_ILi128EEESF_EEENS_12float_e4m3_tENS5_IJlSB_lEEESI_SJ_NS4_8TiledMMAINS4_8MMA_AtomIJNS4_4SM904GMMA31MMA_64x128x32_F32E4M3E4M3_SS_TNILNSN_7ScaleInE1ELSP_1EEEEEENS4_6LayoutISC_NS5_IJNSA_ILi0EEEST_ST_EEEEENS5_IJNS4_10UnderscoreESW_SW_EEEEENS4_13SM90_TMA_LOADENS4_14ComposedLayoutINS4_7SwizzleILi2ELi4ELi3EEENS4_18smem_ptr_flag_bitsILi8EEENSS_INS5_IJNSA_ILi8EEESF_EEENS5_IJSF_SB_EEEEEEEvNS4_8identityESZ_S19_vS1A_EENS_8epilogue10collective6detail29Sm90TmaWarpSpecializedAdapterINS1D_15DefaultEpilogueISI_SJ_SJ_NS1C_6thread17LinearCombinationISI_Li1EffLNS1H_9ScaleType4KindE0ELNS_15FloatRoundStyleE2ESI_EENS1_15EpilogueDefaultEEEEEvvEEEEvNT_6ParamsE --------------------------
	.section	.text._ZN7cutlass13device_kernelINS_4gemm6kernel13GemmUniversalIN4cute5tupleIJiiiiEEENS1_10collective13CollectiveMmaINS1_37MainloopSm90TmaGmmaWarpSpecializedFP8ILi4ENS5_IJNS4_1CILi1EEESB_SB_EEENS1_32KernelTmaWarpSpecializedPingpongEEENS5_IJNSA_ILi64EEENSA_ILi128EEESF_EEENS_12float_e4m3_tENS5_IJlSB_lEEESI_SJ_NS4_8TiledMMAINS4_8MMA_AtomIJNS4_4SM904GMMA31MMA_64x128x32_F32E4M3E4M3_SS_TNILNSN_7ScaleInE1ELSP_1EEEEEENS4_6LayoutISC_NS5_IJNSA_ILi0EEEST_ST_EEEEENS5_IJNS4_10UnderscoreESW_SW_EEEEENS4_13SM90_TMA_LOADENS4_14ComposedLayoutINS4_7SwizzleILi2ELi4ELi3EEENS4_18smem_ptr_flag_bitsILi8EEENSS_INS5_IJNSA_ILi8EEESF_EEENS5_IJSF_SB_EEEEEEEvNS4_8identityESZ_S19_vS1A_EENS_8epilogue10collective6detail29Sm90TmaWarpSpecializedAdapterINS1D_15DefaultEpilogueISI_SJ_SJ_NS1C_6thread17LinearCombinationISI_Li1EffLNS1H_9ScaleType4KindE0ELNS_15FloatRoundStyleE2ESI_EENS1_15EpilogueDefaultEEEEEvvEEEEvNT_6ParamsE,"ax",@progbits
	.align	128
.text._ZN7cutlass13device_kernelINS_4gemm6kernel13GemmUniversalIN4cute5tupleIJiiiiEEENS1_10collective13CollectiveMmaINS1_37MainloopSm90TmaGmmaWarpSpecializedFP8ILi4ENS5_IJNS4_1CILi1EEESB_SB_EEENS1_32KernelTmaWarpSpecializedPingpongEEENS5_IJNSA_ILi64EEENSA_ILi128EEESF_EEENS_12float_e4m3_tENS5_IJlSB_lEEESI_SJ_NS4_8TiledMMAINS4_8MMA_AtomIJNS4_4SM904GMMA31MMA_64x128x32_F32E4M3E4M3_SS_TNILNSN_7ScaleInE1ELSP_1EEEEEENS4_6LayoutISC_NS5_IJNSA_ILi0EEEST_ST_EEEEENS5_IJNS4_10UnderscoreESW_SW_EEEEENS4_13SM90_TMA_LOADENS4_14ComposedLayoutINS4_7SwizzleILi2ELi4ELi3EEENS4_18smem_ptr_flag_bitsILi8EEENSS_INS5_IJNSA_ILi8EEESF_EEENS5_IJSF_SB_EEEEEEEvNS4_8identityESZ_S19_vS1A_EENS_8epilogue10collective6detail29Sm90TmaWarpSpecializedAdapterINS1D_15DefaultEpilogueISI_SJ_SJ_NS1C_6thread17LinearCombinationISI_Li1EffLNS1H_9ScaleType4KindE0ELNS_15FloatRoundStyleE2ESI_EENS1_15EpilogueDefaultEEEEEvvEEEEvNT_6ParamsE:
        .type           _ZN7cutlass13device_kernelINS_4gemm6kernel13GemmUniversalIN4cute5tupleIJiiiiEEENS1_10collective13CollectiveMmaINS1_37MainloopSm90TmaGmmaWarpSpecializedFP8ILi4ENS5_IJNS4_1CILi1EEESB_SB_EEENS1_32KernelTmaWarpSpecializedPingpongEEENS5_IJNSA_ILi64EEENSA_ILi128EEESF_EEENS_12float_e4m3_tENS5_IJlSB_lEEESI_SJ_NS4_8TiledMMAINS4_8MMA_AtomIJNS4_4SM904GMMA31MMA_64x128x32_F32E4M3E4M3_SS_TNILNSN_7ScaleInE1ELSP_1EEEEEENS4_6LayoutISC_NS5_IJNSA_ILi0EEEST_ST_EEEEENS5_IJNS4_10UnderscoreESW_SW_EEEEENS4_13SM90_TMA_LOADENS4_14ComposedLayoutINS4_7SwizzleILi2ELi4ELi3EEENS4_18smem_ptr_flag_bitsILi8EEENSS_INS5_IJNSA_ILi8EEESF_EEENS5_IJSF_SB_EEEEEEEvNS4_8identityESZ_S19_vS1A_EENS_8epilogue10collective6detail29Sm90TmaWarpSpecializedAdapterINS1D_15DefaultEpilogueISI_SJ_SJ_NS1C_6thread17LinearCombinationISI_Li1EffLNS1H_9ScaleType4KindE0ELNS_15FloatRoundStyleE2ESI_EENS1_15EpilogueDefaultEEEEEvvEEEEvNT_6ParamsE,@function
        .size           _ZN7cutlass13device_kernelINS_4gemm6kernel13GemmUniversalIN4cute5tupleIJiiiiEEENS1_10collective13CollectiveMmaINS1_37MainloopSm90TmaGmmaWarpSpecializedFP8ILi4ENS5_IJNS4_1CILi1EEESB_SB_EEENS1_32KernelTmaWarpSpecializedPingpongEEENS5_IJNSA_ILi64EEENSA_ILi128EEESF_EEENS_12float_e4m3_tENS5_IJlSB_lEEESI_SJ_NS4_8TiledMMAINS4_8MMA_AtomIJNS4_4SM904GMMA31MMA_64x128x32_F32E4M3E4M3_SS_TNILNSN_7ScaleInE1ELSP_1EEEEEENS4_6LayoutISC_NS5_IJNSA_ILi0EEEST_ST_EEEEENS5_IJNS4_10UnderscoreESW_SW_EEEEENS4_13SM90_TMA_LOADENS4_14ComposedLayoutINS4_7SwizzleILi2ELi4ELi3EEENS4_18smem_ptr_flag_bitsILi8EEENSS_INS5_IJNSA_ILi8EEESF_EEENS5_IJSF_SB_EEEEEEEvNS4_8identityESZ_S19_vS1A_EENS_8epilogue10collective6detail29Sm90TmaWarpSpecializedAdapterINS1D_15DefaultEpilogueISI_SJ_SJ_NS1C_6thread17LinearCombinationISI_Li1EffLNS1H_9ScaleType4KindE0ELNS_15FloatRoundStyleE2ESI_EENS1_15EpilogueDefaultEEEEEvvEEEEvNT_6ParamsE,(.L_x_203 - _ZN7cutlass13device_kernelINS_4gemm6kernel13GemmUniversalIN4cute5tupleIJiiiiEEENS1_10collective13CollectiveMmaINS1_37MainloopSm90TmaGmmaWarpSpecializedFP8ILi4ENS5_IJNS4_1CILi1EEESB_SB_EEENS1_32KernelTmaWarpSpecializedPingpongEEENS5_IJNSA_ILi64EEENSA_ILi128EEESF_EEENS_12float_e4m3_tENS5_IJlSB_lEEESI_SJ_NS4_8TiledMMAINS4_8MMA_AtomIJNS4_4SM904GMMA31MMA_64x128x32_F32E4M3E4M3_SS_TNILNSN_7ScaleInE1ELSP_1EEEEEENS4_6LayoutISC_NS5_IJNSA_ILi0EEEST_ST_EEEEENS5_IJNS4_10UnderscoreESW_SW_EEEEENS4_13SM90_TMA_LOADENS4_14ComposedLayoutINS4_7SwizzleILi2ELi4ELi3EEENS4_18smem_ptr_flag_bitsILi8EEENSS_INS5_IJNSA_ILi8EEESF_EEENS5_IJSF_SB_EEEEEEEvNS4_8identityESZ_S19_vS1A_EENS_8epilogue10collective6detail29Sm90TmaWarpSpecializedAdapterINS1D_15DefaultEpilogueISI_SJ_SJ_NS1C_6thread17LinearCombinationISI_Li1EffLNS1H_9ScaleType4KindE0ELNS_15FloatRoundStyleE2ESI_EENS1_15EpilogueDefaultEEEEEvvEEEEvNT_6ParamsE)
        .other          _ZN7cutlass13device_kernelINS_4gemm6kernel13GemmUniversalIN4cute5tupleIJiiiiEEENS1_10collective13CollectiveMmaINS1_37MainloopSm90TmaGmmaWarpSpecializedFP8ILi4ENS5_IJNS4_1CILi1EEESB_SB_EEENS1_32KernelTmaWarpSpecializedPingpongEEENS5_IJNSA_ILi64EEENSA_ILi128EEESF_EEENS_12float_e4m3_tENS5_IJlSB_lEEESI_SJ_NS4_8TiledMMAINS4_8MMA_AtomIJNS4_4SM904GMMA31MMA_64x128x32_F32E4M3E4M3_SS_TNILNSN_7ScaleInE1ELSP_1EEEEEENS4_6LayoutISC_NS5_IJNSA_ILi0EEEST_ST_EEEEENS5_IJNS4_10UnderscoreESW_SW_EEEEENS4_13SM90_TMA_LOADENS4_14ComposedLayoutINS4_7SwizzleILi2ELi4ELi3EEENS4_18smem_ptr_flag_bitsILi8EEENSS_INS5_IJNSA_ILi8EEESF_EEENS5_IJSF_SB_EEEEEEEvNS4_8identityESZ_S19_vS1A_EENS_8epilogue10collective6detail29Sm90TmaWarpSpecializedAdapterINS1D_15DefaultEpilogueISI_SJ_SJ_NS1C_6thread17LinearCombinationISI_Li1EffLNS1H_9ScaleType4KindE0ELNS_15FloatRoundStyleE2ESI_EENS1_15EpilogueDefaultEEEEEvvEEEEvNT_6ParamsE,@"STO_CUDA_ENTRY STV_DEFAULT"
_ZN7cutlass13device_kernelINS_4gemm6kernel13GemmUniversalIN4cute5tupleIJiiiiEEENS1_10collective13CollectiveMmaINS1_37MainloopSm90TmaGmmaWarpSpecializedFP8ILi4ENS5_IJNS4_1CILi1EEESB_SB_EEENS1_32KernelTmaWarpSpecializedPingpongEEENS5_IJNSA_ILi64EEENSA_ILi128EEESF_EEENS_12float_e4m3_tENS5_IJlSB_lEEESI_SJ_NS4_8TiledMMAINS4_8MMA_AtomIJNS4_4SM904GMMA31MMA_64x128x32_F32E4M3E4M3_SS_TNILNSN_7ScaleInE1ELSP_1EEEEEENS4_6LayoutISC_NS5_IJNSA_ILi0EEEST_ST_EEEEENS5_IJNS4_10UnderscoreESW_SW_EEEEENS4_13SM90_TMA_LOADENS4_14ComposedLayoutINS4_7SwizzleILi2ELi4ELi3EEENS4_18smem_ptr_flag_bitsILi8EEENSS_INS5_IJNSA_ILi8EEESF_EEENS5_IJSF_SB_EEEEEEEvNS4_8identityESZ_S19_vS1A_EENS_8epilogue10collective6detail29Sm90TmaWarpSpecializedAdapterINS1D_15DefaultEpilogueISI_SJ_SJ_NS1C_6thread17LinearCombinationISI_Li1EffLNS1H_9ScaleType4KindE0ELNS_15FloatRoundStyleE2ESI_EENS1_15EpilogueDefaultEEEEEvvEEEEvNT_6ParamsE:
[----:B------:R-:W-:Y:S01]  /*0000*/  LDC R1, c[0x0][0x28] ;  /* 0x00000a00ff017b82 */ /* 0x000fe20000000800 */
[----:B------:R-:W0:Y:S01]  /*0010*/  S2R R8, SR_TID.X ;  /* 0x0000000000087919 */ /* 0x000e220000002100 */
[----:B------:R-:W-:Y:S01]  /*0020*/  ELECT P0, URZ, PT ;  /* 0x00000000003f782f */ /* 0x000fe20003800000 */
[----:B------:R-:W-:Y:S01]  /*0030*/  BSSY B0, `(.L_x_0) ;  /* 0x0000014000007945 */ /* 0x000fe20003800000 */
[----:B0-----:R-:W-:-:S05]  /*0040*/  SHF.R.U32.HI R0, RZ, 0x5, R8 ;  /* 0x00000005ff007819 */ /* 0x001fca0000011608 */
[----:B------:R-:W0:Y:S02]  /*0050*/  SHFL.IDX PT, R2, R0, RZ, 0x1f ;  /* 0x00001fff00027589 */ /* 0x000e2400000e0000 */
[----:B0-----:R-:W-:Y:S02]  /*0060*/  R2UR UR8, R2 ;  /* 0x00000000020872ca */ /* 0x001fe400000e0000 */
[----:B------:R-:W-:-:S05]  /*0070*/  SHF.R.U32.HI R2, RZ, 0x7, R8 ;  /* 0x00000007ff027819 */ /* 0x000fca0000011608 */
[----:B------:R0:W1:Y:S06]  /*0080*/  SHFL.IDX PT, R3, R2, RZ, 0x1f ;  /* 0x00001fff02037589 */ /* 0x00006c00000e0000 */
[----:B------:R-:W-:Y:S02]  /*0090*/  USHF.R.S32.HI UR4, URZ, 0x1f, UR8 ;  /* 0x0000001f3f047899 */ /* 0x000fe40008011408 */
[----:B------:R-:W-:Y:S02]  /*00a0*/  ISETP.NE.OR P0, PT, RZ, UR8, !P0 ;  /* 0x00000008ff007c0c */ /* 0x000fe4000c705670 */
[----:B------:R-:W-:-:S04]  /*00b0*/  ULEA.HI UR4, UR4, UR8, URZ, 0x2 ;  /* 0x0000000804047291 */ /* 0x000fc8000f8f103f */
[----:B------:R-:W-:-:S04]  /*00c0*/  ULOP3.LUT UR4, UR4, 0xfffffffc, URZ, 0xc0, !UPT ;  /* 0xfffffffc04047892 */ /* 0x000fc8000f8ec03f */
[----:B------:R-:W-:-:S03]  /*00d0*/  UIADD3 UR8, UR8, -UR4, URZ ;  /* 0x8000000408087290 */ /* 0x000fc6000fffe03f */
[----:B0-----:R-:W-:Y:S09]  /*00e0*/  @P0 BRA `(.L_x_1) ;  /* 0x0000000000200947 */ /* 0x001ff20003800000 */
[----:B------:R-:W-:Y:S02]  /*00f0*/  ULDC.64 UR4, c[0x0][0x198] ;  /* 0x0000660000047ab9 */ /* 0x000fe40000000a00 */
[----:B------:R-:W-:Y:S02]  /*0100*/  UIADD3 UR6, UP0, UR4, 0xf0, URZ ;  /* 0x000000f004067890 */ /* 0x000fe4000ff1e03f */
[----:B------:R-:W-:Y:S02]  /*0110*/  UIADD3 UR4, UP1, UR4, 0x1f0, URZ ;  /* 0x000001f004047890 */ /* 0x000fe4000ff3e03f */
[----:B------:R-:W-:Y:S02]  /*0120*/  UIADD3.X UR7, URZ, UR5, URZ, UP0, !UPT ;  /* 0x000000053f077290 */ /* 0x000fe400087fe43f */
[----:B------:R-:W-:-:S07]  /*0130*/  UIADD3.X UR5, URZ, UR5, URZ, UP1, !UPT ;  /* 0x000000053f057290 */ /* 0x000fce0008ffe43f */
[----:B------:R0:W-:Y:S02]  /*0140*/  UTMACCTL.PF [UR6] ;  /* 0x00000000060079b9 */ /* 0x0001e40008040000 */
[----:B------:R0:W-:Y:S02]  /*0150*/  UTMACCTL.PF [UR4] ;  /* 0x00000000040079b9 */ /* 0x0001e40008040000 */
[----:B0-----:R-:W-:Y:S01]  /*0160*/  NOP ;  /* 0x0000000000007918 */ /* 0x001fe20000000000 */
.L_x_1:
[----:B------:R-:W-:Y:S05]  /*0170*/  BSYNC B0 ;  /* 0x0000000000007941 */ /* 0x000fea0003800000 */
.L_x_0:
[----:B------:R-:W0:Y:S01]  /*0180*/  SHFL.IDX PT, R4, R0, RZ, 0x1f ;  /* 0x00001fff00047589 */ /* 0x000e2200000e0000 */
[----:B-1----:R-:W-:Y:S01]  /*0190*/  R2UR UR16, R3 ;  /* 0x00000000031072ca */ /* 0x002fe200000e0000 */
[----:B------:R-:W-:-:S04]  /*01a0*/  UISETP.NE.AND UP0, UPT, UR8, 0x3, UPT ;  /* 0x000000030800788c */ /* 0x000fc8000bf05270 */
[----:B------:R-:W-:-:S08]  /*01b0*/  UISETP.EQ.OR UP0, UPT, UR8, URZ, !UP0 ;  /* 0x0000003f0800728c */ /* 0x000fd0000c702670 */
[----:B------:R-:W-:Y:S02]  /*01c0*/  UIADD3 UR24, UR16, -0x1, URZ ;  /* 0xffffffff10187890 */ /* 0x000fe4000fffe03f */
[----:B------:R-:W-:Y:S02]  /*01d0*/  UISETP.EQ.AND UP0, UPT, UR16, URZ, UP0 ;  /* 0x0000003f1000728c */ /* 0x000fe40008702270 */
[----:B------:R-:W-:Y:S02]  /*01e0*/  UISETP.GE.U32.AND UP1, UPT, UR24, 0x2, UPT ;  /* 0x000000021800788c */ /* 0x000fe4000bf26070 */
[----:B------:R-:W-:Y:S01]  /*01f0*/  USEL UR13, URZ, 0x1, !UP0 ;  /* 0x000000013f0d7887 */ /* 0x000fe2000c000000 */
[----:B0-----:R-:W-:-:S03]  /*0200*/  ISETP.NE.AND P0, PT, R4, RZ, PT ;  /* 0x000000ff0400720c */ /* 0x001fc60003f05270 */
[----:B------:R-:W-:-:S10]  /*0210*/  USEL UR13, UR13, 0x2, UP1 ;  /* 0x000000020d0d7887 */ /* 0x000fd40008800000 */
[----:B------:R-:W-:Y:S05]  /*0220*/  @P0 BRA `(.L_x_2) ;  /* 0x0000000000580947 */ /* 0x000fea0003800000 */
[----:B------:R-:W0:Y:S01]  /*0230*/  S2UR UR9, SR_CgaCtaId ;  /* 0x00000000000979c3 */ /* 0x000e220000008800 */
[----:B------:R-:W-:Y:S01]  /*0240*/  UMOV UR4, 0x400 ;  /* 0x0000040000047882 */ /* 0x000fe20000000000 */
[----:B------:R-:W-:Y:S01]  /*0250*/  UMOV UR5, 0x1 ;  /* 0x0000000100057882 */ /* 0x000fe20000000000 */
[----:B------:R-:W-:Y:S01]  /*0260*/  UMOV UR6, 0x80 ;  /* 0x0000008000067882 */ /* 0x000fe20000000000 */
[----:B------:R-:W-:Y:S01]  /*0270*/  ELECT P0, URZ, PT ;  /* 0x00000000003f782f */ /* 0x000fe20003800000 */
[----:B------:R-:W-:-:S04]  /*0280*/  UIADD3 UR6, -UR6, 0x100000, URZ ;  /* 0x0010000006067890 */ /* 0x000fc8000fffe13f */
[----:B------:R-:W-:Y:S02]  /*0290*/  USHF.L.U32 UR7, UR6, 0xb, URZ ;  /* 0x0000000b06077899 */ /* 0x000fe4000800063f */
[----:B------:R-:W-:Y:S02]  /*02a0*/  USHF.L.U32 UR6, UR6, 0x1, URZ ;  /* 0x0000000106067899 */ /* 0x000fe4000800063f */
[----:B0-----:R-:W-:Y:S02]  /*02b0*/  ULEA UR9, UR9, UR4, 0x18 ;  /* 0x0000000409097291 */ /* 0x001fe4000f8ec03f */
[----:B------:R-:W-:-:S04]  /*02c0*/  UIADD3 UR4, -UR5, 0x100000, URZ ;  /* 0x0010000005047890 */ /* 0x000fc8000fffe13f */
[----:B------:R-:W-:Y:S02]  /*02d0*/  USHF.L.U32 UR5, UR4, 0xb, URZ ;  /* 0x0000000b04057899 */ /* 0x000fe4000800063f */
[----:B------:R-:W-:Y:S01]  /*02e0*/  USHF.L.U32 UR4, UR4, 0x1, URZ ;  /* 0x0000000104047899 */ /* 0x000fe2000800063f */
[----:B------:R-:W0:Y:S11]  /*02f0*/  FENCE.VIEW.ASYNC.S ;  /* 0x00000000000073c6 */ /* 0x000e360000000000 */
[----:B0-----:R0:W1:Y:S01]  /*0300*/  SYNCS.EXCH.64 URZ, [UR9], UR4 ;  /* 0x00000004093f75b2 */ /* 0x0010620008000100 */
[----:B------:R0:W2:Y:S01]  /*0310*/  SYNCS.EXCH.64 URZ, [UR9+0x20], UR6 ;  /* 0x00002006093f75b2 */ /* 0x0000a20008000100 */
[----:B------:R0:W3:Y:S01]  /*0320*/  SYNCS.EXCH.64 URZ, [UR9+0x8], UR4 ;  /* 0x00000804093f75b2 */ /* 0x0000e20008000100 */
[----:B------:R0:W4:Y:S01]  /*0330*/  SYNCS.EXCH.64 URZ, [UR9+0x28], UR6 ;  /* 0x00002806093f75b2 */ /* 0x0001220008000100 */
[----:B------:R0:W0:Y:S01]  /*0340*/  SYNCS.EXCH.64 URZ, [UR9+0x10], UR4 ;  /* 0x00001004093f75b2 */ /* 0x0000220008000100 */
[----:B------:R0:W0:Y:S01]  /*0350*/  SYNCS.EXCH.64 URZ, [UR9+0x30], UR6 ;  /* 0x00003006093f75b2 */ /* 0x0000220008000100 */
[----:B------:R0:W0:Y:S01]  /*0360*/  SYNCS.EXCH.64 URZ, [UR9+0x18], UR4 ;  /* 0x00001804093f75b2 */ /* 0x0000220008000100 */
[----:B------:R0:W0:Y:S01]  /*0370*/  SYNCS.EXCH.64 URZ, [UR9+0x38], UR6 ;  /* 0x00003806093f75b2 */ /* 0x0000220008000100 */
[----:B------:R-:W-:Y:S01]  /*0380*/  NOP ;  /* 0x0000000000007918 */ /* 0x000fe20000000000 */
.L_x_2:
[----:B------:R-:W5:Y:S01]  /*0390*/  SHFL.IDX PT, R4, R0, RZ, 0x1f ;  /* 0x00001fff00047589 */ /* 0x000f6200000e0000 */
[----:B------:R-:W-:Y:S01]  /*03a0*/  ELECT P0, URZ, PT ;  /* 0x00000000003f782f */ /* 0x000fe20003800000 */
[----:B------:R-:W-:Y:S01]  /*03b0*/  NOP ;  /* 0x0000000000007918 */ /* 0x000fe20000000000 */
[----:B------:R-:W-:Y:S01]  /*03c0*/  ELECT P1, URZ, PT ;  /* 0x00000000003f782f */ /* 0x000fe20003820000 */
[----:B------:R-:W1:Y:S01]  /*03d0*/  SHFL.IDX PT, R3, R0, RZ, 0x1f ;  /* 0x00001fff00037589 */ /* 0x000e6200000e0000 */
[----:B0-----:R-:W-:Y:S01]  /*03e0*/  UMOV UR4, 0x20 ;  /* 0x0000002000047882 */ /* 0x001fe20000000000 */
[----:B------:R-:W-:Y:S01]  /*03f0*/  UMOV UR12, 0x80 ;  /* 0x00000080000c7882 */ /* 0x000fe20000000000 */
[----:B------:R-:W-:Y:S01]  /*0400*/  NOP ;  /* 0x0000000000007918 */ /* 0x000fe20000000000 */
[----:B------:R0:W0:Y:S01]  /*0410*/  SHFL.IDX PT, R13, R2, RZ, 0x1f ;  /* 0x00001fff020d7589 */ /* 0x00002200000e0000 */
[----:B------:R-:W-:Y:S01]  /*0420*/  ULDC.64 UR22, c[0x0][0x208] ;  /* 0x0000820000167ab9 */ /* 0x000fe20000000a00 */
[----:B-----5:R-:W-:-:S02]  /*0430*/  ISETP.NE.OR P0, PT, R4, RZ, !P0 ;  /* 0x000000ff0400720c */ /* 0x020fc40004705670 */
[----:B-1----:R-:W-:Y:S02]  /*0440*/  ISETP.NE.OR P1, PT, R3, RZ, !P1 ;  /* 0x000000ff0300720c */ /* 0x002fe40004f25670 */
[----:B------:R-:W-:-:S04]  /*0450*/  SHF.R.S32.HI R3, RZ, 0x1f, R8 ;  /* 0x0000001fff037819 */ /* 0x000fc80000011408 */
[----:B------:R-:W-:-:S05]  /*0460*/  LEA.HI R3, R3, R8, RZ, 0x7 ;  /* 0x0000000803037211 */ /* 0x000fca00078f38ff */
[----:B------:R-:W-:Y:S01]  /*0470*/  VOTEU.ALL UP0, P0 ;  /* 0x00000000003f7886 */ /* 0x000fe20000000000 */
[----:B------:R-:W-:Y:S01]  /*0480*/  LOP3.LUT R3, R3, 0xffffff80, RZ, 0xc0, !PT ;  /* 0xffffff8003037812 */ /* 0x000fe200078ec0ff */
[----:B------:R-:W-:-:S03]  /*0490*/  VOTEU.ALL UP1, P1 ;  /* 0x00000000003f7886 */ /* 0x000fc60000820000 */
[----:B------:R-:W1:Y:S01]  /*04a0*/  @!UP0 S2UR UR7, SR_CgaCtaId ;  /* 0x00000000000789c3 */ /* 0x000e620000008800 */
[----:B------:R-:W-:Y:S01]  /*04b0*/  @!UP0 UMOV UR6, 0x400 ;  /* 0x0000040000068882 */ /* 0x000fe20000000000 */
[----:B------:R-:W-:-:S04]  /*04c0*/  @!UP0 UIADD3 UR4, -UR4, 0x100000, URZ ;  /* 0x0010000004048890 */ /* 0x000fc8000fffe13f */
[----:B------:R-:W-:Y:S02]  /*04d0*/  @!UP0 USHF.L.U32 UR5, UR4, 0xb, URZ ;  /* 0x0000000b04058899 */ /* 0x000fe4000800063f */
[----:B------:R-:W-:Y:S01]  /*04e0*/  @!UP0 USHF.L.U32 UR4, UR4, 0x1, URZ ;  /* 0x0000000104048899 */ /* 0x000fe2000800063f */
[----:B------:R-:W-:Y:S01]  /*04f0*/  IMAD.IADD R12, R8, 0x1, -R3 ;  /* 0x00000001080c7824 */ /* 0x000fe200078e0a03 */
[----:B------:R-:W-:Y:S01]  /*0500*/  @!UP1 UMOV UR10, 0x400 ;  /* 0x00000400000a9882 */ /* 0x000fe20000000000 */
[----:B------:R-:W-:Y:S01]  /*0510*/  VOTEU.ALL UP2, P1 ;  /* 0x00000000003f7886 */ /* 0x000fe20000840000 */
[----:B------:R-:W-:Y:S01]  /*0520*/  VOTEU.ALL UP3, P1 ;  /* 0x00000000003f7886 */ /* 0x000fe20000860000 */
[----:B------:R-:W-:Y:S01]  /*0530*/  VOTEU.ALL UP4, P1 ;  /* 0x00000000003f7886 */ /* 0x000fe20000880000 */
[----:B------:R-:W5:Y:S01]  /*0540*/  @!UP1 S2UR UR11, SR_CgaCtaId ;  /* 0x00000000000b99c3 */ /* 0x000f620000008800 */
[----:B------:R-:W-:Y:S01]  /*0550*/  VOTEU.ALL UP5, P1 ;  /* 0x00000000003f7886 */ /* 0x000fe200008a0000 */
[----:B------:R-:W-:Y:S01]  /*0560*/  ISETP.NE.AND P1, PT, RZ, UR16, PT ;  /* 0x00000010ff007c0c */ /* 0x000fe2000bf25270 */
[----:B-1----:R-:W-:-:S02]  /*0570*/  @!UP0 ULEA UR9, UR7, UR6, 0x18 ;  /* 0x0000000607098291 */ /* 0x002fc4000f8ec03f */
[----:B------:R-:W-:-:S04]  /*0580*/  @!UP1 UIADD3 UR6, -UR12, 0x100000, URZ ;  /* 0x001000000c069890 */ /* 0x000fc8000fffe13f */
[----:B------:R-:W-:Y:S02]  /*0590*/  @!UP1 USHF.L.U32 UR7, UR6, 0xb, URZ ;  /* 0x0000000b06079899 */ /* 0x000fe4000800063f */
[----:B------:R-:W-:Y:S01]  /*05a0*/  @!UP1 USHF.L.U32 UR6, UR6, 0x1, URZ ;  /* 0x0000000106069899 */ /* 0x000fe2000800063f */
[----:B------:R-:W-:Y:S01]  /*05b0*/  VOTEU.ALL UP0, P0 ;  /* 0x00000000003f7886 */ /* 0x000fe20000000000 */
[----:B-----5:R-:W-:Y:S01]  /*05c0*/  @!UP1 ULEA UR10, UR11, UR10, 0x18 ;  /* 0x0000000a0b0a9291 */ /* 0x020fe2000f8ec03f */
[----:B------:R-:W-:Y:S01]  /*05d0*/  VOTEU.ALL UP1, P0 ;  /* 0x00000000003f7886 */ /* 0x000fe20000020000 */
[----:B------:R-:W1:Y:S02]  /*05e0*/  FENCE.VIEW.ASYNC.S ;  /* 0x00000000000073c6 */ /* 0x000e640000000000 */
[----:B-1----:R-:W2:Y:S02]  /*05f0*/  @!UP0 SYNCS.EXCH.64 URZ, [UR9+0x70], UR4 ;  /* 0x00007004093f85b2 */ /* 0x002ea40008000100 */
[----:B------:R1:W2:Y:S01]  /*0600*/  @!UP1 SYNCS.EXCH.64 URZ, [UR9+0x78], UR4 ;  /* 0x00007804093f95b2 */ /* 0x0002a20008000100 */
[----:B------:R-:W-:Y:S01]  /*0610*/  NOP ;  /* 0x0000000000007918 */ /* 0x000fe20000000000 */
[----:B-1----:R-:W-:-:S02]  /*0620*/  ULDC.64 UR4, c[0x0][0x598] ;  /* 0x0001660000047ab9 */ /* 0x002fc40000000a00 */
[----:B------:R-:W-:Y:S02]  /*0630*/  ISETP.NE.U32.AND P0, PT, RZ, UR4, PT ;  /* 0x00000004ff007c0c */ /* 0x000fe4000bf05070 */
[----:B------:R1:W2:Y:S02]  /*0640*/  @!UP2 SYNCS.EXCH.64 URZ, [UR10+0x50], UR6 ;  /* 0x000050060a3fa5b2 */ /* 0x0002a40008000100 */
[----:B------:R-:W-:Y:S01]  /*0650*/  ISETP.NE.AND.EX P0, PT, RZ, UR5, PT, P0 ;  /* 0x00000005ff007c0c */ /* 0x000fe2000bf05300 */
[----:B------:R1:W2:Y:S01]  /*0660*/  @!UP3 SYNCS.EXCH.64 URZ, [UR10+0x58], UR6 ;  /* 0x000058060a3fb5b2 */ /* 0x0002a20008000100 */
[----:B------:R1:W2:Y:S01]  /*0670*/  @!UP4 SYNCS.EXCH.64 URZ, [UR10+0x60], UR6 ;  /* 0x000060060a3fc5b2 */ /* 0x0002a20008000100 */
[----:B------:R1:W2:Y:S01]  /*0680*/  @!UP5 SYNCS.EXCH.64 URZ, [UR10+0x68], UR6 ;  /* 0x000068060a3fd5b2 */ /* 0x0002a20008000100 */
[----:B------:R-:W-:Y:S01]  /*0690*/  NOP ;  /* 0x0000000000007918 */ /* 0x000fe20000000000 */
[----:B--234-:R-:W-:Y:S08]  /*06a0*/  BAR.SYNC.DEFER_BLOCKING 0x0 ;  /* 0x0000000000007b1d */ /* 0x01cff00000010000 */
[----:B01----:R-:W-:Y:S05]  /*06b0*/  @!P0 BRA `(.L_x_3) ;  /* 0x00000000001c8947 */ /* 0x003fea0003800000 */
[----:B------:R-:W0:Y:S02]  /*06c0*/  LDC.64 R2, c[0x0][0x598] ;  /* 0x00016600ff027b82 */ /* 0x000e240000000a00 */
[----:B0-----:R-:W2:Y:S02]  /*06d0*/  LDG.E.64 R2, desc[UR22][R2.64] ;  /* 0x0000001602027981 */ /* 0x001ea4000c1e1b00 */
[----:B--2---:R-:W-:-:S04]  /*06e0*/  ISETP.NE.U32.AND P0, PT, R2, RZ, PT ;  /* 0x000000ff0200720c */ /* 0x004fc80003f05070 */
[----:B------:R-:W-:-:S13]  /*06f0*/  ISETP.NE.AND.EX P0, PT, R3, RZ, PT, P0 ;  /* 0x000000ff0300720c */ /* 0x000fda0003f05300 */
[----:B------:R-:W-:Y:S05]  /*0700*/  @!P0 BRA `(.L_x_3) ;  /* 0x0000000000088947 */ /* 0x000fea0003800000 */
[----:B------:R2:W5:Y:S01]  /*0710*/  LD.E R6, desc[UR22][R2.64] ;  /* 0x0000001602067980 */ /* 0x000562000c101900 */
[----:B------:R-:W-:Y:S05]  /*0720*/  BRA `(.L_x_4) ;  /* 0x0000000000207947 */ /* 0x000fea0003800000 */
.L_x_3:
[----:B------:R-:W-:Y:S02]  /*0730*/  ULDC.64 UR4, c[0x0][0x588] ;  /* 0x0001620000047ab9 */ /* 0x000fe40000000a00 */
[----:B------:R-:W-:-:S04]  /*0740*/  ISETP.NE.U32.AND P0, PT, RZ, UR4, PT ;  /* 0x00000004ff007c0c */ /* 0x000fc8000bf05070 */
[----:B------:R-:W-:-:S13]  /*0750*/  ISETP.NE.AND.EX P0, PT, RZ, UR5, PT, P0 ;  /* 0x00000005ff007c0c */ /* 0x000fda000bf05300 */
[----:B------:R-:W-:Y:S05]  /*0760*/  @!P0 BRA `(.L_x_5) ;  /* 0x00000000000c8947 */ /* 0x000fea0003800000 */
[----:B------:R-:W0:Y:S02]  /*0770*/  LDC.64 R6, c[0x0][0x588] ;  /* 0x00016200ff067b82 */ /* 0x000e240000000a00 */
[----:B0-----:R1:W5:Y:S01]  /*0780*/  LDG.E R6, desc[UR22][R6.64] ;  /* 0x0000001606067981 */ /* 0x001362000c1e1900 */
[----:B------:R-:W-:Y:S05]  /*0790*/  BRA `(.L_x_4) ;  /* 0x0000000000047947 */ /* 0x000fea0003800000 */
.L_x_5:
[----:B------:R-:W0:Y:S02]  /*07a0*/  LDC R6, c[0x0][0x580] ;  /* 0x00016000ff067b82 */ /* 0x000e240000000800 */
.L_x_4:
[----:B------:R-:W-:Y:S02]  /*07b0*/  ULDC.64 UR4, c[0x0][0x5a0] ;  /* 0x0001680000047ab9 */ /* 0x000fe40000000a00 */
[----:B------:R-:W-:-:S04]  /*07c0*/  ISETP.NE.U32.AND P0, PT, RZ, UR4, PT ;  /* 0x00000004ff007c0c */ /* 0x000fc8000bf05070 */
[----:B------:R-:W-:-:S13]  /*07d0*/  ISETP.NE.AND.EX P0, PT, RZ, UR5, PT, P0 ;  /* 0x00000005ff007c0c */ /* 0x000fda000bf05300 */
[----:B------:R-:W-:Y:S05]  /*07e0*/  @!P0 BRA `(.L_x_6) ;  /* 0x00000000001c8947 */ /* 0x000fea0003800000 */
[----:B--2---:R-:W2:Y:S02]  /*07f0*/  LDC.64 R2, c[0x0][0x5a0] ;  /* 0x00016800ff027b82 */ /* 0x004ea40000000a00 */
[----:B--2---:R-:W2:Y:S02]  /*0800*/  LDG.E.64 R2, desc[UR22][R2.64] ;  /* 0x0000001602027981 */ /* 0x004ea4000c1e1b00 */
[----:B--2---:R-:W-:-:S04]  /*0810*/  ISETP.NE.U32.AND P0, PT, R2, RZ, PT ;  /* 0x000000ff0200720c */ /* 0x004fc80003f05070 */
[----:B------:R-:W-:-:S13]  /*0820*/  ISETP.NE.AND.EX P0, PT, R3, RZ, PT, P0 ;  /* 0x000000ff0300720c */ /* 0x000fda0003f05300 */
[----:B------:R-:W-:Y:S05]  /*0830*/  @!P0 BRA `(.L_x_6) ;  /* 0x0000000000088947 */ /* 0x000fea0003800000 */
[----:B-1----:R4:W5:Y:S01]  /*0840*/  LD.E R7, desc[UR22][R2.64] ;  /* 0x0000001602077980 */ /* 0x002962000c101900 */
[----:B------:R-:W-:Y:S05]  /*0850*/  BRA `(.L_x_7) ;  /* 0x0000000000207947 */ /* 0x000fea0003800000 */
.L_x_6:
[----:B------:R-:W-:Y:S02]  /*0860*/  ULDC.64 UR4, c[0x0][0x590] ;  /* 0x0001640000047ab9 */ /* 0x000fe40000000a00 */
[----:B------:R-:W-:-:S04]  /*0870*/  ISETP.NE.U32.AND P0, PT, RZ, UR4, PT ;  /* 0x00000004ff007c0c */ /* 0x000fc8000bf05070 */
[----:B------:R-:W-:-:S13]  /*0880*/  ISETP.NE.AND.EX P0, PT, RZ, UR5, PT, P0 ;  /* 0x00000005ff007c0c */ /* 0x000fda000bf05300 */
[----:B------:R-:W-:Y:S05]  /*0890*/  @!P0 BRA `(.L_x_8) ;  /* 0x00000000000c8947 */ /* 0x000fea0003800000 */
[----:B--2---:R-:W1:Y:S02]  /*08a0*/  LDC.64 R2, c[0x0][0x590] ;  /* 0x00016400ff027b82 */ /* 0x004e640000000a00 */
[----:B-1----:R3:W5:Y:S01]  /*08b0*/  LDG.E R7, desc[UR22][R2.64] ;  /* 0x0000001602077981 */ /* 0x002762000c1e1900 */
[----:B------:R-:W-:Y:S05]  /*08c0*/  BRA `(.L_x_7) ;  /* 0x0000000000047947 */ /* 0x000fea0003800000 */
.L_x_8:
[----:B-1----:R-:W1:Y:S02]  /*08d0*/  LDC R7, c[0x0][0x584] ;  /* 0x00016100ff077b82 */ /* 0x002e640000000800 */
.L_x_7:
[----:B------:R-:W0:Y:S01]  /*08e0*/  S2UR UR11, SR_CTAID.Y ;  /* 0x00000000000b79c3 */ /* 0x000e220000002600 */
[----:B------:R-:W-:Y:S01]  /*08f0*/  ULDC UR5, c[0x0][0x65c] ;  /* 0x0001970000057ab9 */ /* 0x000fe20000000800 */
[----:B------:R-:W-:Y:S01]  /*0900*/  UISETP.NE.AND UP0, UPT, UR16, 0x2, UPT ;  /* 0x000000021000788c */ /* 0x000fe2000bf05270 */
[----:B------:R-:W-:Y:S01]  /*0910*/  PRMT R9, RZ, 0x7610, R9 ;  /* 0x00007610ff097816 */ /* 0x000fe20000000009 */
[----:B------:R-:W-:Y:S01]  /*0920*/  UISETP.NE.AND UP2, UPT, UR5, 0x1, UPT ;  /* 0x000000010500788c */ /* 0x000fe2000bf45270 */
[----:B------:R-:W-:Y:S02]  /*0930*/  IMAD.MOV.U32 R5, RZ, RZ, -0x1 ;  /* 0xffffffffff057424 */ /* 0x000fe400078e00ff */
[----:B------:R-:W-:Y:S01]  /*0940*/  IMAD.MOV.U32 R4, RZ, RZ, -0x1 ;  /* 0xffffffffff047424 */ /* 0x000fe200078e00ff */
[----:B------:R-:W0:Y:S07]  /*0950*/  S2UR UR4, SR_CTAID.X ;  /* 0x00000000000479c3 */ /* 0x000e2e0000002500 */
[----:B------:R-:W-:Y:S01]  /*0960*/  @UP2 ULDC UR14, c[0x0][0x10] ;  /* 0x00000400000e2ab9 */ /* 0x000fe20000000800 */
[----:B------:R-:W-:Y:S01]  /*0970*/  @UP2 UMOV UR7, URZ ;  /* 0x0000003f00072c82 */ /* 0x000fe20008000000 */
[----:B------:R-:W-:Y:S01]  /*0980*/  @UP2 UMOV UR5, URZ ;  /* 0x0000003f00052c82 */ /* 0x000fe20008000000 */
[----:B------:R-:W-:Y:S01]  /*0990*/  @!UP2 ULDC UR10, c[0x0][0xc] ;  /* 0x00000300000aaab9 */ /* 0x000fe20000000800 */
[----:B--234-:R-:W2:Y:S01]  /*09a0*/  LDC.64 R2, c[0x0][0x650] ;  /* 0x00019400ff027b82 */ /* 0x01cea20000000a00 */
[----:B0-----:R-:W-:-:S02]  /*09b0*/  @UP2 UMOV UR9, UR11 ;  /* 0x0000000b00092c82 */ /* 0x001fc40008000000 */
[----:B------:R-:W-:Y:S01]  /*09c0*/  @UP2 UMOV UR6, UR9 ;  /* 0x0000000900062c82 */ /* 0x000fe20008000000 */
[----:B------:R-:W-:Y:S01]  /*09d0*/  @!UP2 UMOV UR9, UR11 ;  /* 0x0000000b0009ac82 */ /* 0x000fe20008000000 */
[----:B------:R-:W-:-:S03]  /*09e0*/  @UP2 UIMAD.WIDE.U32 UR14, UR4, UR14, UR6 ;  /* 0x0000000e040e22a5 */ /* 0x000fc6000f8e0006 */
[----:B------:R-:W-:Y:S01]  /*09f0*/  ULDC UR6, c[0x0][0xc] ;  /* 0x0000030000067ab9 */ /* 0x000fe20000000800 */
[----:B------:R-:W-:Y:S01]  /*0a00*/  @UP2 UIADD3 UR15, UR15, UR5, URZ ;  /* 0x000000050f0f2290 */ /* 0x000fe2000fffe03f */
[----:B------:R-:W-:Y:S02]  /*0a10*/  ULDC UR7, c[0x0][0x10] ;  /* 0x0000040000077ab9 */ /* 0x000fe40000000800 */
[----:B------:R-:W-:Y:S01]  /*0a20*/  UMOV UR5, URZ ;  /* 0x0000003f00057c82 */ /* 0x000fe20008000000 */
[----:B------:R-:W-:Y:S02]  /*0a30*/  UIMAD.WIDE.U32 UR6, UR6, UR7, URZ ;  /* 0x00000007060672a5 */ /* 0x000fe4000f8e003f */
[----:B------:R-:W-:Y:S01]  /*0a40*/  @!UP2 UIMAD.WIDE.U32 UR10, UR10, UR9, UR4 ;  /* 0x000000090a0aa2a5 */ /* 0x000fe2000f8e0004 */
[----:B------:R-:W-:Y:S02]  /*0a50*/  ULDC UR12, c[0x0][0x14] ;  /* 0x00000500000c7ab9 */ /* 0x000fe40000000800 */
[----:B------:R-:W-:-:S02]  /*0a60*/  UIMAD.WIDE.U32 UR20, UR6, UR12, URZ ;  /* 0x0000000c061472a5 */ /* 0x000fc4000f8e003f */
[----:B------:R-:W-:Y:S02]  /*0a70*/  UIMAD UR7, UR7, UR12, URZ ;  /* 0x0000000c070772a4 */ /* 0x000fe4000f8e023f */
[----:B------:R-:W-:Y:S01]  /*0a80*/  @!UP2 UMOV UR14, UR10 ;  /* 0x0000000a000eac82 */ /* 0x000fe20008000000 */
[----:B------:R-:W-:Y:S01]  /*0a90*/  @!UP2 UMOV UR15, UR11 ;  /* 0x0000000b000fac82 */ /* 0x000fe20008000000 */
[----:B------:R-:W-:Y:S02]  /*0aa0*/  UIADD3 UR7, UR21, UR7, URZ ;  /* 0x0000000715077290 */ /* 0x000fe4000fffe03f */
[----:B------:R-:W-:-:S04]  /*0ab0*/  UIADD3 UR6, UP1, UR14, UR20, URZ ;  /* 0x000000140e067290 */ /* 0x000fc8000ff3e03f */
[----:B------:R-:W-:Y:S02]  /*0ac0*/  UIADD3.X UR10, UR15, UR7, URZ, UP1, !UPT ;  /* 0x000000070f0a7290 */ /* 0x000fe40008ffe43f */
[----:B------:R-:W-:Y:S02]  /*0ad0*/  USEL UR6, UR6, UR14, !UP0 ;  /* 0x0000000e06067287 */ /* 0x000fe4000c000000 */
[----:B------:R-:W-:-:S04]  /*0ae0*/  USEL UR10, UR10, UR15, !UP0 ;  /* 0x0000000f0a0a7287 */ /* 0x000fc8000c000000 */
[----:B--2---:R-:W-:Y:S01]  /*0af0*/  ISETP.LE.U32.AND P0, PT, R2, UR6, PT ;  /* 0x0000000602007c0c */ /* 0x004fe2000bf03070 */
[----:B------:R-:W-:Y:S02]  /*0b00*/  IMAD.U32 R2, RZ, RZ, UR6 ;  /* 0x00000006ff027e24 */ /* 0x000fe4000f8e00ff */
[----:B------:R-:W-:-:S05]  /*0b10*/  IMAD.U32 R0, RZ, RZ, UR10 ;  /* 0x0000000aff007e24 */ /* 0x000fca000f8e00ff */
[----:B------:R-:W-:Y:S01]  /*0b20*/  ISETP.GE.U32.AND.EX P0, PT, R0, R3, PT, P0 ;  /* 0x000000030000720c */ /* 0x000fe20003f06100 */
[----:B------:R-:W-:Y:S02]  /*0b30*/  IMAD.U32 R3, RZ, RZ, UR10 ;  /* 0x0000000aff037e24 */ /* 0x000fe4000f8e00ff */
[----:B------:R-:W-:-:S10]  /*0b40*/  IMAD.MOV.U32 R0, RZ, RZ, -0x1 ;  /* 0xffffffffff007424 */ /* 0x000fd400078e00ff */
[----:B------:R-:W-:Y:S05]  /*0b50*/  @P0 BRA `(.L_x_9) ;  /* 0x0000000400880947 */ /* 0x000fea0003800000 */
[----:B------:R-:W-:Y:S01]  /*0b60*/  I2FP.F32.U32 R0, UR4 ;  /* 0x0000000400007c45 */ /* 0x000fe20008201000 */
[----:B------:R-:W-:Y:S01]  /*0b70*/  ULDC.64 UR18, c[0x0][0x628] ;  /* 0x00018a0000127ab9 */ /* 0x000fe20000000a00 */
[----:B------:R-:W-:Y:S01]  /*0b80*/  ULDC UR6, c[0x0][0x150] ;  /* 0x0000540000067ab9 */ /* 0x000fe20000000800 */
[----:B------:R-:W-:Y:S01]  /*0b90*/  ISETP.NE.U32.AND P0, PT, RZ, UR18, PT ;  /* 0x00000012ff007c0c */ /* 0x000fe2000bf05070 */
[----:B------:R-:W-:Y:S01]  /*0ba0*/  ULDC UR25, c[0x0][0x630] ;  /* 0x00018c0000197ab9 */ /* 0x000fe20000000800 */
[----:B------:R-:W-:Y:S01]  /*0bb0*/  FMUL R0, R0, UR6 ;  /* 0x0000000600007c20 */ /* 0x000fe20008400000 */
[----:B------:R-:W-:Y:S01]  /*0bc0*/  R2UR UR26, R2 ;  /* 0x00000000021a72ca */ /* 0x000fe200000e0000 */
[----:B------:R-:W-:Y:S01]  /*0bd0*/  ULDC UR28, c[0x0][0x154] ;  /* 0x00005500001c7ab9 */ /* 0x000fe20000000800 */
[----:B------:R-:W-:Y:S01]  /*0be0*/  ISETP.NE.AND.EX P0, PT, RZ, UR19, PT, P0 ;  /* 0x00000013ff007c0c */ /* 0x000fe2000bf05300 */
[----:B------:R0:W2:Y:S01]  /*0bf0*/  F2I.U32.TRUNC.NTZ R4, R0 ;  /* 0x0000000000047305 */ /* 0x0000a2000020f000 */
[----:B------:R-:W-:-:S02]  /*0c00*/  R2UR UR27, R3 ;  /* 0x00000000031b72ca */ /* 0x000fc400000e0000 */
[----:B------:R-:W-:Y:S02]  /*0c10*/  R2UR UR10, R2 ;  /* 0x00000000020a72ca */ /* 0x000fe400000e0000 */
[----:B------:R-:W-:-:S07]  /*0c20*/  R2UR UR11, R3 ;  /* 0x00000000030b72ca */ /* 0x000fce00000e0000 */
[----:B0-----:R-:W-:Y:S08]  /*0c30*/  @!P0 BRA `(.L_x_10) ;  /* 0x0000000000308947 */ /* 0x001ff00003800000 */
[----:B------:R-:W-:Y:S01]  /*0c40*/  R2UR UR10, R2 ;  /* 0x00000000020a72ca */ /* 0x000fe200000e0000 */
[----:B------:R-:W-:Y:S01]  /*0c50*/  ULDC UR6, c[0x0][0x634] ;  /* 0x00018d0000067ab9 */ /* 0x000fe20000000800 */
[----:B------:R-:W-:-:S11]  /*0c60*/  R2UR UR12, R3 ;  /* 0x00000000030c72ca */ /* 0x000fd600000e0000 */
[----:B------:R-:W-:-:S04]  /*0c70*/  UIADD3 UR6, UP1, UR10, UR6, URZ ;  /* 0x000000060a067290 */ /* 0x000fc8000ff3e03f */
[----:B------:R-:W-:-:S04]  /*0c80*/  UIADD3.X UR12, URZ, UR12, URZ, UP1, !UPT ;  /* 0x0000000c3f0c7290 */ /* 0x000fc80008ffe43f */
[----:B------:R-:W-:-:S04]  /*0c90*/  UIMAD.WIDE.U32 UR10, UR12, UR18, URZ ;  /* 0x000000120c0a72a5 */ /* 0x000fc8000f8e003f */
[----:B------:R-:W-:Y:S02]  /*0ca0*/  UIMAD.WIDE.U32 UR14, UP1, UR6, UR19, UR10 ;  /* 0x00000013060e72a5 */ /* 0x000fe4000f82000a */
[----:B------:R-:W-:Y:S02]  /*0cb0*/  UIMAD.WIDE.U32 UR10, UR6, UR18, URZ ;  /* 0x00000012060a72a5 */ /* 0x000fe4000f8e003f */
[----:B------:R-:W-:Y:S02]  /*0cc0*/  UIADD3.X UR17, URZ, URZ, URZ, UP1, !UPT ;  /* 0x0000003f3f117290 */ /* 0x000fe40008ffe43f */
[----:B------:R-:W-:Y:S01]  /*0cd0*/  UIADD3 URZ, UP1, UR11, UR14, URZ ;  /* 0x0000000e0b3f7290 */ /* 0x000fe2000ff3e03f */
[----:B------:R-:W-:-:S03]  /*0ce0*/  UMOV UR16, UR15 ;  /* 0x0000000f00107c82 */ /* 0x000fc60008000000 */
[----:B------:R-:W-:-:S12]  /*0cf0*/  UIMAD.WIDE.U32.X UR10, UR12, UR19, UR16, UP1 ;  /* 0x000000130c0a72a5 */ /* 0x000fd800088e0410 */
.L_x_10:
[----:B------:R-:W-:Y:S01]  /*0d00*/  USHF.R.U64 UR5, UR10, UR25, UR11 ;  /* 0x000000190a057299 */ /* 0x000fe2000800120b */
[----:B------:R-:W-:Y:S01]  /*0d10*/  I2FP.F32.U32 R0, UR9 ;  /* 0x0000000900007c45 */ /* 0x000fe20008201000 */
[----:B------:R-:W-:Y:S01]  /*0d20*/  USHF.R.U32.HI UR6, URZ, UR25, UR11 ;  /* 0x000000193f067299 */ /* 0x000fe2000801160b */
[----:B--2---:R-:W-:Y:S01]  /*0d30*/  R2UR UR16, R4 ;  /* 0x00000000041072ca */ /* 0x004fe200000e0000 */
[----:B------:R-:W-:Y:S02]  /*0d40*/  UIADD3 UR19, UP1, URZ, -UR5, URZ ;  /* 0x800000053f137290 */ /* 0x000fe4000ff3e03f */
[----:B------:R-:W-:Y:S01]  /*0d50*/  FMUL R0, R0, UR28 ;  /* 0x0000001c00007c20 */ /* 0x000fe20008400000 */
[----:B------:R-:W-:Y:S01]  /*0d60*/  ULDC.64 UR10, c[0x0][0x620] ;  /* 0x00018800000a7ab9 */ /* 0x000fe20000000a00 */
[----:B------:R-:W-:Y:S01]  /*0d70*/  UIADD3.X UR6, URZ, ~UR6, URZ, UP1, !UPT ;  /* 0x800000063f067290 */ /* 0x000fe20008ffe43f */
[----:B------:R-:W-:Y:S01]  /*0d80*/  UMOV UR14, UR26 ;  /* 0x0000001a000e7c82 */ /* 0x000fe20008000000 */
[----:B------:R-:W-:-:S02]  /*0d90*/  UMOV UR15, UR27 ;  /* 0x0000001b000f7c82 */ /* 0x000fc40008000000 */
[----:B------:R-:W-:Y:S01]  /*0da0*/  UIMAD UR6, UR6, UR10, URZ ;  /* 0x0000000a060672a4 */ /* 0x000fe2000f8e023f */
[----:B------:R-:W0:Y:S01]  /*0db0*/  F2I.U32.TRUNC.NTZ R0, R0 ;  /* 0x0000000000007305 */ /* 0x000e22000020f000 */
[----:B------:R-:W-:Y:S02]  /*0dc0*/  UIMAD.WIDE.U32 UR14, UR19, UR10, UR14 ;  /* 0x0000000a130e72a5 */ /* 0x000fe4000f8e000e */
[----:B------:R-:W-:Y:S01]  /*0dd0*/  UIMAD UR19, UR19, UR11, UR6 ;  /* 0x0000000b131372a4 */ /* 0x000fe2000f8e0206 */
[----:B------:R-:W-:Y:S01]  /*0de0*/  ULDC UR30, c[0x0][0x658] ;  /* 0x00019600001e7ab9 */ /* 0x000fe20000000800 */
[----:B------:R-:W-:Y:S02]  /*0df0*/  UMOV UR28, 0xffffffff ;  /* 0xffffffff001c7882 */ /* 0x000fe40000000000 */
[----:B------:R-:W-:Y:S01]  /*0e00*/  UIADD3 UR19, UR15, UR19, URZ ;  /* 0x000000130f137290 */ /* 0x000fe2000fffe03f */
[----:B------:R-:W-:Y:S01]  /*0e10*/  ULDC UR25, c[0x0][0x618] ;  /* 0x0001860000197ab9 */ /* 0x000fe20000000800 */
[----:B------:R-:W-:Y:S01]  /*0e20*/  ULDC.64 UR10, c[0x0][0x640] ;  /* 0x00019000000a7ab9 */ /* 0x000fe20000000a00 */
[----:B------:R-:W-:Y:S01]  /*0e30*/  USHF.L.U32 UR15, UR28, UR30, URZ ;  /* 0x0000001e1c0f7299 */ /* 0x000fe2000800063f */
[----:B------:R-:W-:Y:S01]  /*0e40*/  ISETP.NE.U32.AND P0, PT, RZ, UR10, PT ;  /* 0x0000000aff007c0c */ /* 0x000fe2000bf05070 */
[----:B------:R-:W-:-:S02]  /*0e50*/  USHF.R.U64 UR28, UR14, UR25, UR19 ;  /* 0x000000190e1c7299 */ /* 0x000fc40008001213 */
[----:B------:R-:W-:Y:S01]  /*0e60*/  USHF.R.U32.HI UR14, URZ, UR25, UR19 ;  /* 0x000000193f0e7299 */ /* 0x000fe20008011613 */
[----:B0-----:R-:W-:Y:S01]  /*0e70*/  R2UR UR18, R0 ;  /* 0x00000000001272ca */ /* 0x001fe200000e0000 */
[----:B------:R-:W-:Y:S01]  /*0e80*/  ULDC UR27, c[0x0][0x608] ;  /* 0x00018200001b7ab9 */ /* 0x000fe20000000800 */
[----:B------:R-:W-:Y:S01]  /*0e90*/  ISETP.NE.AND.EX P0, PT, RZ, UR11, PT, P0 ;  /* 0x0000000bff007c0c */ /* 0x000fe2000bf05300 */
[----:B------:R-:W-:Y:S02]  /*0ea0*/  USHF.R.U64 UR32, UR28, UR27, UR14 ;  /* 0x0000001b1c207299 */ /* 0x000fe4000800120e */
[----:B------:R-:W-:Y:S01]  /*0eb0*/  USHF.R.U32.HI UR14, URZ, UR27, UR14 ;  /* 0x0000001b3f0e7299 */ /* 0x000fe2000801160e */
[----:B------:R-:W-:Y:S01]  /*0ec0*/  UMOV UR26, 0x1 ;  /* 0x00000001001a7882 */ /* 0x000fe20000000000 */
[----:B------:R-:W-:Y:S02]  /*0ed0*/  UIADD3 UR16, -UR16, URZ, URZ ;  /* 0x0000003f10107290 */ /* 0x000fe4000fffe13f */
[----:B------:R-:W-:-:S02]  /*0ee0*/  USHF.R.U64 UR33, UR32, UR30, UR14 ;  /* 0x0000001e20217299 */ /* 0x000fc4000800120e */
[----:B------:R-:W-:Y:S01]  /*0ef0*/  USHF.L.U32 UR25, UR26, UR30, URZ ;  /* 0x0000001e1a197299 */ /* 0x000fe2000800063f */
[----:B------:R-:W-:Y:S01]  /*0f00*/  ULDC UR17, c[0x0][0x144] ;  /* 0x0000510000117ab9 */ /* 0x000fe20000000800 */
[----:B------:R-:W-:Y:S01]  /*0f10*/  ULDC UR6, c[0x0][0x600] ;  /* 0x0001800000067ab9 */ /* 0x000fe20000000800 */
[----:B------:R-:W-:Y:S02]  /*0f20*/  ULOP3.LUT UR26, URZ, UR15, URZ, 0x33, !UPT ;  /* 0x0000000f3f1a7292 */ /* 0x000fe4000f8e333f */
[----:B------:R-:W-:Y:S02]  /*0f30*/  USHF.R.U32.HI UR15, URZ, UR30, UR14 ;  /* 0x0000001e3f0f7299 */ /* 0x000fe4000801160e */
[----:B------:R-:W-:Y:S02]  /*0f40*/  UIADD3 UR12, UR6, -0x1, URZ ;  /* 0xffffffff060c7890 */ /* 0x000fe4000fffe03f */
[----:B------:R-:W-:Y:S02]  /*0f50*/  UIADD3 UR29, -UR18, URZ, URZ ;  /* 0x0000003f121d7290 */ /* 0x000fe4000fffe13f */
[----:B------:R-:W-:Y:S01]  /*0f60*/  UIMAD UR4, UR17, UR16, UR4 ;  /* 0x00000010110472a4 */ /* 0x000fe2000f8e0204 */
[----:B------:R-:W-:Y:S01]  /*0f70*/  ULDC UR34, c[0x0][0x148] ;  /* 0x0000520000227ab9 */ /* 0x000fe20000000800 */
[----:B------:R-:W-:Y:S01]  /*0f80*/  ULDC UR30, c[0x0][0x648] ;  /* 0x00019200001e7ab9 */ /* 0x000fe20000000800 */
[----:B------:R-:W-:Y:S01]  /*0f90*/  ULDC UR31, c[0x0][0x638] ;  /* 0x00018e00001f7ab9 */ /* 0x000fe20000000800 */
[----:B------:R-:W-:Y:S01]  /*0fa0*/  UMOV UR14, UR33 ;  /* 0x00000021000e7c82 */ /* 0x000fe20008000000 */
[----:B------:R-:W-:Y:S07]  /*0fb0*/  @!P0 BRA `(.L_x_11) ;  /* 0x0000000000308947 */ /* 0x000fee0003800000 */
[----:B------:R-:W-:Y:S02]  /*0fc0*/  ULDC UR18, c[0x0][0x64c] ;  /* 0x0001930000127ab9 */ /* 0x000fe40000000800 */
        /* <DEDUP_REMOVED lines=8> */
[----:B------:R-:W-:-:S07]  /*1050*/  UIMAD.WIDE.U32.X UR10, UR27, UR11, UR18, UP1 ;  /* 0x0000000b1b0a72a5 */ /* 0x000fce00088e0412 */
[----:B------:R-:W-:Y:S01]  /*1060*/  UMOV UR14, UR10 ;  /* 0x0000000a000e7c82 */ /* 0x000fe20008000000 */
[----:B------:R-:W-:-:S05]  /*1070*/  UMOV UR15, UR11 ;  /* 0x0000000b000f7c82 */ /* 0x000fca0008000000 */
.L_x_11:
[----:B------:R-:W-:Y:S01]  /*1080*/  USHF.R.U64 UR10, UR14, UR30, UR15 ;  /* 0x0000001e0e0a7299 */ /* 0x000fe2000800120f */
[----:B------:R-:W-:Y:S01]  /*1090*/  IMAD.MOV.U32 R9, RZ, RZ, 0x1 ;  /* 0x00000001ff097424 */ /* 0x000fe200078e00ff */
[----:B------:R-:W-:Y:S01]  /*10a0*/  @UP2 UIMAD UR4, UR34, UR29, UR9 ;  /* 0x0000001d220422a4 */ /* 0x000fe2000f8e0209 */
[----:B------:R-:W-:Y:S01]  /*10b0*/  IMAD.U32 R0, RZ, RZ, UR5 ;  /* 0x00000005ff007e24 */ /* 0x000fe2000f8e00ff */
[----:B------:R-:W-:Y:S02]  /*10c0*/  ULOP3.LUT UR26, UR32, UR26, URZ, 0xc0, !UPT ;  /* 0x0000001a201a7292 */ /* 0x000fe4000f8ec03f */
[----:B------:R-:W-:Y:S02]  /*10d0*/  UIADD3 UR9, -UR10, URZ, URZ ;  /* 0x0000003f0a097290 */ /* 0x000fe4000fffe13f */
[----:B------:R-:W-:Y:S02]  /*10e0*/  ULOP3.LUT UR12, UR28, UR12, URZ, 0xc0, !UPT ;  /* 0x0000000c1c0c7292 */ /* 0x000fe4000f8ec03f */
[----:B------:R-:W-:-:S02]  /*10f0*/  UIMAD UR25, UR25, UR10, UR26 ;  /* 0x0000000a191972a4 */ /* 0x000fc4000f8e021a */
[----:B------:R-:W-:Y:S01]  /*1100*/  UIMAD UR9, UR9, UR31, UR33 ;  /* 0x0000001f090972a4 */ /* 0x000fe2000f8e0221 */
[----:B------:R-:W-:Y:S02]  /*1110*/  ULDC UR10, c[0x0][0x610] ;  /* 0x00018400000a7ab9 */ /* 0x000fe40000000800 */
[----:B------:R-:W-:Y:S02]  /*1120*/  UIMAD UR4, UR25, UR10, UR4 ;  /* 0x0000000a190472a4 */ /* 0x000fe4000f8e0204 */
[----:B------:R-:W-:-:S04]  /*1130*/  UIMAD UR9, UR9, UR6, UR12 ;  /* 0x00000006090972a4 */ /* 0x000fc8000f8e020c */
[----:B------:R-:W-:Y:S02]  /*1140*/  USEL UR6, UR9, UR4, !UP2 ;  /* 0x0000000409067287 */ /* 0x000fe4000d000000 */
[----:B------:R-:W-:-:S04]  /*1150*/  USEL UR4, UR4, UR9, !UP2 ;  /* 0x0000000904047287 */ /* 0x000fc8000d000000 */
[----:B------:R-:W-:Y:S02]  /*1160*/  IMAD.U32 R4, RZ, RZ, UR6 ;  /* 0x00000006ff047e24 */ /* 0x000fe4000f8e00ff */
[----:B------:R-:W-:-:S07]  /*1170*/  IMAD.U32 R5, RZ, RZ, UR4 ;  /* 0x00000004ff057e24 */ /* 0x000fce000f8e00ff */
.L_x_9:
[----:B------:R-:W-:Y:S02]  /*1180*/  ULDC UR4, c[0x0][0x28c] ;  /* 0x0000a30000047ab9 */ /* 0x000fe40000000800 */
[----:B------:R-:W-:-:S04]  /*1190*/  UIADD3 UR4, UR4, 0x3f, URZ ;  /* 0x0000003f04047890 */ /* 0x000fc8000fffe03f */
[----:B------:R-:W-:-:S04]  /*11a0*/  USHF.R.S32.HI UR5, URZ, 0x1f, UR4 ;  /* 0x0000001f3f057899 */ /* 0x000fc80008011404 */
[----:B------:R-:W-:-:S04]  /*11b0*/  ULEA.HI UR5, UR5, UR4, URZ, 0x6 ;  /* 0x0000000405057291 */ /* 0x000fc8000f8f303f */
[----:B------:R-:W-:Y:S01]  /*11c0*/  USHF.R.S32.HI UR14, URZ, 0x6, UR5 ;  /* 0x000000063f0e7899 */ /* 0x000fe20008011405 */
[----:B------:R-:W-:Y:S11]  /*11d0*/  @!P1 BRA `(.L_x_12) ;  /* 0x0000006c00a49947 */ /* 0x000ff60003800000 */
[----:B------:R-:W-:-:S06]  /*11e0*/  UISETP.GT.U32.AND UP1, UPT, UR24, 0x1, UPT ;  /* 0x000000011800788c */ /* 0x000fcc000bf24070 */
[----:B------:R-:W-:-:S13]  /*11f0*/  PLOP3.LUT P0, PT, PT, PT, UP1, 0x80, 0x0 ;  /* 0x000000000000781c */ /* 0x000fda0003f0f018 */
[----:B------:R-:W-:Y:S05]  /*1200*/  @P0 EXIT ;  /* 0x000000000000094d */ /* 0x000fea0003800000 */
.L_x_13:
[----:B------:R-:W-:-:S08]  /*1210*/  NOP ;  /* 0x0000000000007918 */ /* 0x000fd00000000000 */
[----:B------:R-:W0:Y:S02]  /*1220*/  USETMAXREG.TRY_ALLOC.CTAPOOL UP1, 0xe8 ;  /* 0x000000e8000079c8 */ /* 0x000e240008020600 */
[----:B0-----:R-:W-:-:S13]  /*1230*/  PLOP3.LUT P0, PT, PT, PT, UP1, 0x80, 0x0 ;  /* 0x000000000000781c */ /* 0x001fda0003f0f018 */
[----:B------:R-:W-:Y:S05]  /*1240*/  @!P0 BRA `(.L_x_13) ;  /* 0xfffffffc00f08947 */ /* 0x000fea000383ffff */
[----:B------:R-:W-:-:S13]  /*1250*/  LOP3.LUT P0, RZ, R9, 0xff, RZ, 0xc0, !PT ;  /* 0x000000ff09ff7812 */ /* 0x000fda000780c0ff */
[----:B------:R-:W-:Y:S05]  /*1260*/  @!P0 EXIT ;  /* 0x000000000000894d */ /* 0x000fea0003800000 */
[----:B------:R-:W0:Y:S01]  /*1270*/  S2UR UR5, SR_CgaCtaId ;  /* 0x00000000000579c3 */ /* 0x000e220000008800 */
[----:B------:R-:W-:Y:S01]  /*1280*/  SHF.R.S32.HI R9, RZ, 0x1f, R12 ;  /* 0x0000001fff097819 */ /* 0x000fe2000001140c */
[----:B------:R-:W-:Y:S01]  /*1290*/  VIADD R10, R13, 0xffffffff ;  /* 0xffffffff0d0a7836 */ /* 0x000fe20000000000 */
[----:B------:R-:W-:Y:S01]  /*12a0*/  UMOV UR8, 0x400 ;  /* 0x0000040000087882 */ /* 0x000fe20000000000 */
[----:B------:R-:W-:Y:S01]  /*12b0*/  USHF.R.U32.HI UR4, URZ, 0x2, UR14 ;  /* 0x000000023f047899 */ /* 0x000fe2000801160e */
[CC--:B------:R-:W-:Y:S01]  /*12c0*/  LEA.HI R8, R9.reuse, R12.reuse, RZ, 0x2 ;  /* 0x0000000c09087211 */ /* 0x0c0fe200078f10ff */
[----:B------:R-:W-:Y:S01]  /*12d0*/  ULOP3.LUT UR9, UR14, 0x3, URZ, 0xc0, !UPT ;  /* 0x000000030e097892 */ /* 0x000fe2000f8ec03f */
[----:B------:R-:W-:Y:S01]  /*12e0*/  LEA.HI R9, R9, R12, RZ, 0x5 ;  /* 0x0000000c09097211 */ /* 0x000fe200078f28ff */
[----:B------:R-:W-:Y:S01]  /*12f0*/  UISETP.LT.AND UP1, UPT, UR14, 0x1, UPT ;  /* 0x000000010e00788c */ /* 0x000fe2000bf21270 */
[--C-:B------:R-:W-:Y:S01]  /*1300*/  SHF.R.S32.HI R14, RZ, 0x2, R8.reuse ;  /* 0x00000002ff0e7819 */ /* 0x100fe20000011408 */
[----:B------:R-:W-:Y:S01]  /*1310*/  ULOP3.LUT UR4, UR4, 0x1, URZ, 0xc0, !UPT ;  /* 0x0000000104047892 */ /* 0x000fe2000f8ec03f */
[----:B------:R-:W-:Y:S01]  /*1320*/  SHF.R.S32.HI R15, RZ, 0x1f, R8 ;  /* 0x0000001fff0f7819 */ /* 0x000fe20000011408 */
[----:B------:R-:W-:Y:S01]  /*1330*/  ULDC UR6, c[0x0][0x284] ;  /* 0x0000a10000067ab9 */ /* 0x000fe20000000800 */
[----:B------:R-:W-:Y:S01]  /*1340*/  LOP3.LUT R11, R8, 0xfffffffc, RZ, 0xc0, !PT ;  /* 0xfffffffc080b7812 */ /* 0x000fe200078ec0ff */
[----:B------:R-:W-:Y:S01]  /*1350*/  USEL UR9, UR9, URZ, !UP0 ;  /* 0x0000003f09097287 */ /* 0x000fe2000c000000 */
[----:B------:R-:W-:Y:S01]  /*1360*/  LEA.HI R15, R15, R14, RZ, 0x3 ;  /* 0x0000000e0f0f7211 */ /* 0x000fe200078f18ff */
[----:B------:R-:W-:Y:S01]  /*1370*/  USEL UR10, UR14, 0x1, UP1 ;  /* 0x000000010e0a7887 */ /* 0x000fe20008800000 */
[----:B------:R-:W-:Y:S01]  /*1380*/  ISETP.NE.AND P0, PT, R10, RZ, PT ;  /* 0x000000ff0a00720c */ /* 0x000fe20003f05270 */
[----:B------:R-:W-:Y:S01]  /*1390*/  IMAD.IADD R12, R12, 0x1, -R11 ;  /* 0x000000010c0c7824 */ /* 0x000fe200078e0a0b */
[----:B------:R-:W-:Y:S01]  /*13a0*/  LOP3.LUT R15, R15, 0xfffffff8, RZ, 0xc0, !PT ;  /* 0xfffffff80f0f7812 */ /* 0x000fe200078ec0ff */
[----:B------:R-:W-:Y:S01]  /*13b0*/  IMAD.SHL.U32 R10, R10, 0x8, RZ ;  /* 0x000000080a0a7824 */ /* 0x000fe200078e00ff */
[----:B------:R-:W-:Y:S01]  /*13c0*/  SHF.R.S32.HI R11, RZ, 0x5, R9 ;  /* 0x00000005ff0b7819 */ /* 0x000fe20000011409 */
[----:B------:R-:W-:Y:S01]  /*13d0*/  UISETP.EQ.U32.AND UP0, UPT, UR4, 0x1, !UP0 ;  /* 0x000000010400788c */ /* 0x000fe2000c702070 */
[----:B------:R-:W-:Y:S01]  /*13e0*/  SEL R144, RZ, 0x1, P0 ;  /* 0x00000001ff907807 */ /* 0x000fe20000000000 */
[----:B0-----:R-:W-:Y:S01]  /*13f0*/  ULEA UR8, UR5, UR8, 0x18 ;  /* 0x0000000805087291 */ /* 0x001fe2000f8ec03f */
[----:B------:R-:W-:Y:S01]  /*1400*/  IMAD.IADD R8, R14, 0x1, -R15 ;  /* 0x000000010e087824 */ /* 0x000fe200078e0a0f */
[----:B------:R-:W-:Y:S01]  /*1410*/  LOP3.LUT R10, R10, 0x8, RZ, 0xc0, !PT ;  /* 0x000000080a0a7812 */ /* 0x000fe200078ec0ff */
[----:B------:R-:W-:-:S02]  /*1420*/  ULOP3.LUT UR25, UR13, 0x1, URZ, 0xfc, !UPT ;  /* 0x000000010d197892 */ /* 0x000fc4000f8efc3f */
[----:B------:R-:W-:Y:S01]  /*1430*/  UIADD3 UR31, UR8, 0x50, URZ ;  /* 0x00000050081f7890 */ /* 0x000fe2000fffe03f */
[--C-:B------:R-:W-:Y:S01]  /*1440*/  SHF.R.S32.HI R9, RZ, 0x1f, R8.reuse ;  /* 0x0000001fff097819 */ /* 0x100fe20000011408 */
[C-C-:B------:R-:W-:Y:S01]  /*1450*/  IMAD R15, R11.reuse, -0x10, -R8.reuse ;  /* 0xfffffff00b0f7824 */ /* 0x140fe200078e0a08 */
[C---:B------:R-:W-:Y:S01]  /*1460*/  LOP3.LUT R145, R10.reuse, 0x8, RZ, 0x3c, !PT ;  /* 0x000000080a917812 */ /* 0x040fe200078e3cff */
[----:B------:R-:W-:Y:S01]  /*1470*/  USHF.L.U32 UR30, UR14, 0x1, URZ ;  /* 0x000000010e1e7899 */ /* 0x000fe2000800063f */
[----:B------:R-:W-:Y:S01]  /*1480*/  LOP3.LUT R14, R10, 0x18, RZ, 0x3c, !PT ;  /* 0x000000180a0e7812 */ /* 0x000fe200078e3cff */
[----:B------:R-:W-:Y:S01]  /*1490*/  IMAD.WIDE R8, R11, 0x10, R8 ;  /* 0x000000100b087825 */ /* 0x000fe200078e0208 */
[----:B------:R-:W-:Y:S01]  /*14a0*/  LEA R13, R13, UR31, 0x3 ;  /* 0x0000001f0d0d7c11 */ /* 0x000fe2000f8e18ff */
[----:B------:R-:W-:Y:S02]  /*14b0*/  UIADD3 UR10, -UR10, UR14, URZ ;  /* 0x0000000e0a0a7290 */ /* 0x000fe4000fffe13f */
[----:B------:R-:W-:Y:S01]  /*14c0*/  VIADD R15, R15, UR6 ;  /* 0x000000060f0f7c36 */ /* 0x000fe20008000000 */
[----:B------:R-:W-:-:S12]  /*14d0*/  USEL UR11, URZ, 0x1, !UP0 ;  /* 0x000000013f0b7887 */ /* 0x000fd8000c000000 */
.L_x_168:
[----:B------:R-:W-:Y:S01]  /*14e0*/  SHF.L.U32 R10, R144, 0x1f, RZ ;  /* 0x0000001f900a7819 */ /* 0x000fe200000006ff */
[----:B------:R-:W0:Y:S01]  /*14f0*/  LDC R11, c[0x0][0x28c] ;  /* 0x0000a300ff0b7b82 */ /* 0x000e220000000800 */
[----:B------:R-:W-:Y:S01]  /*1500*/  UMOV UR4, URZ ;  /* 0x0000003f00047c82 */ /* 0x000fe20008000000 */
[----:B------:R-:W-:Y:S01]  /*1510*/  UMOV UR12, UR9 ;  /* 0x00000009000c7c82 */ /* 0x000fe20008000000 */
[----:B------:R-:W2:Y:S01]  /*1520*/  SYNCS.PHASECHK.TRANS64.TRYWAIT P0, [R13+URZ+-0x8], R10 ;  /* 0xfffff80a0d0075a7 */ /* 0x000ea2000800017f */
[----:B0-----:R-:W-:Y:S01]  /*1530*/  ISETP.GE.AND P1, PT, R11, 0x1, PT ;  /* 0x000000010b00780c */ /* 0x001fe20003f26270 */
[----:B-12-4-:R-:W-:-:S12]  /*1540*/  @!P0 BRA `(.L_x_14) ;  /* 0x0000007800b88947 */ /* 0x016fd80003800000 */
.L_x_190:
[----:B------:R-:W-:Y:S01]  /*1550*/  UMOV UR5, URZ ;  /* 0x0000003f00057c82 */ /* 0x000fe20008000000 */
[----:B------:R-:W-:Y:S01]  /*1560*/  UMOV UR6, URZ ;  /* 0x0000003f00067c82 */ /* 0x000fe20008000000 */
[----:B------:R-:W-:Y:S02]  /*1570*/  CS2R R18, SRZ ;  /* 0x0000000000127805 */ /* 0x000fe4000001ff00 */
[----:B------:R-:W-:Y:S02]  /*1580*/  CS2R R16, SRZ ;  /* 0x0000000000107805 */ /* 0x000fe4000001ff00 */
[----:B------:R-:W-:Y:S02]  /*1590*/  CS2R R20, SRZ ;  /* 0x0000000000147805 */ /* 0x000fe4000001ff00 */
[----:B------:R-:W-:Y:S02]  /*15a0*/  CS2R R22, SRZ ;  /* 0x0000000000167805 */ /* 0x000fe4000001ff00 */
[----:B------:R-:W-:-:S02]  /*15b0*/  CS2R R88, SRZ ;  /* 0x0000000000587805 */ /* 0x000fc4000001ff00 */
[----:B------:R-:W-:Y:S02]  /*15c0*/  CS2R R90, SRZ ;  /* 0x00000000005a7805 */ /* 0x000fe4000001ff00 */
        /* <DEDUP_REMOVED lines=25> */
[----:B------:R-:W-:Y:S01]  /*1760*/  CS2R R142, SRZ ;  /* 0x00000000008e7805 */ /* 0x000fe2000001ff00 */
[----:B------:R-:W-:Y:S01]  /*1770*/  IMAD.U32 R147, RZ, RZ, UR11 ;  /* 0x0000000bff937e24 */ /* 0x000fe2000f8e00ff */
        /* <DEDUP_REMOVED lines=31> */
[----:B------:R-:W-:Y:S01]  /*1970*/  CS2R R86, SRZ ;  /* 0x0000000000567805 */ /* 0x000fe2000001ff00 */
[----:B------:R-:W-:Y:S06]  /*1980*/  @!P1 BRA `(.L_x_15) ;  /* 0x00000008003c9947 */ /* 0x000fec0003800000 */
[----:B------:R-:W-:-:S06]  /*1990*/  UISETP.NE.AND UP0, UPT, UR25, 0x3, UPT ;  /* 0x000000031900788c */ /* 0x000fcc000bf05270 */
[----:B------:R-:W-:-:S13]  /*19a0*/  PLOP3.LUT P1, PT, PT, PT, UP0, 0x80, 0x0 ;  /* 0x000000000000781c */ /* 0x000fda0003f2f008 */
[----:B------:R-:W-:Y:S05]  /*19b0*/  @!P1 BRA `(.L_x_16) ;  /* 0x0000000000049947 */ /* 0x000fea0003800000 */
[----:B------:R-:W-:Y:S01]  /*19c0*/  BPT.TRAP 0x1 ;  /* 0x000000040000795c */ /* 0x000fe20000300000 */
.L_x_16:
[----:B------:R-:W-:Y:S01]  /*19d0*/  ULEA UR4, UR9, UR8, 0x3 ;  /* 0x0000000809047291 */ /* 0x000fe2000f8e183f */
[----:B0-----:R-:W-:-:S05]  /*19e0*/  IMAD.U32 R10, RZ, RZ, UR11 ;  /* 0x0000000bff0a7e24 */ /* 0x001fca000f8e00ff */
[----:B------:R-:W-:-:S04]  /*19f0*/  SHF.L.U32 R10, R10, 0x1f, RZ ;  /* 0x0000001f0a0a7819 */ /* 0x000fc800000006ff */
[----:B------:R0:W2:Y:S01]  /*1a00*/  SYNCS.PHASECHK.TRANS64.TRYWAIT P0, [UR4], R10 ;  /* 0x0000000aff0075a7 */ /* 0x0000a20008000144 */
[----:B------:R-:W-:Y:S05]  /*1a10*/  @!P1 BRA `(.L_x_17) ;  /* 0x0000000000049947 */ /* 0x000fea0003800000 */
[----:B------:R-:W-:Y:S01]  /*1a20*/  BPT.TRAP 0x1 ;  /* 0x000000040000795c */ /* 0x000fe20000300000 */
.L_x_17:
[----:B--2---:R-:W-:Y:S05]  /*1a30*/  @P0 BRA `(.L_x_18) ;  /* 0x0000000000080947 */ /* 0x004fea0003800000 */
[----:B------:R-:W2:Y:S02]  /*1a40*/  SYNCS.PHASECHK.TRANS64.TRYWAIT P0, [UR4], R10 ;  /* 0x0000000aff0075a7 */ /* 0x000ea40008000144 */
[----:B--2---:R-:W-:Y:S05]  /*1a50*/  @!P0 BRA `(.L_x_19) ;  /* 0x0000007400888947 */ /* 0x004fea0003800000 */
.L_x_18:
[----:B------:R-:W-:Y:S01]  /*1a60*/  UIADD3 UR4, UR8, 0x180, URZ ;  /* 0x0000018008047890 */ /* 0x000fe2000fffe03f */
[----:B------:R-:W-:Y:S01]  /*1a70*/  WARPGROUP.ARRIVE ;  /* 0x00000000000079c5 */ /* 0x000fe20000000000 */
[----:B------:R-:W-:Y:S01]  /*1a80*/  UIADD3 UR5, UR8, 0x4180, URZ ;  /* 0x0000418008057890 */ /* 0x000fe2000fffe03f */
[----:B------:R-:W-:Y:S01]  /*1a90*/  CS2R R18, SRZ ;  /* 0x0000000000127805 */ /* 0x000fe2000001ff00 */
[----:B------:R-:W-:Y:S01]  /*1aa0*/  USHF.R.U32.HI UR4, URZ, 0x4, UR4 ;  /* 0x000000043f047899 */ /* 0x000fe20008011604 */
[----:B------:R-:W-:Y:S01]  /*1ab0*/  CS2R R16, SRZ ;  /* 0x0000000000107805 */ /* 0x000fe2000001ff00 */
[----:B------:R-:W-:Y:S01]  /*1ac0*/  USHF.R.U32.HI UR5, URZ, 0x4, UR5 ;  /* 0x000000043f057899 */ /* 0x000fe20008011605 */
[----:B------:R-:W-:Y:S01]  /*1ad0*/  CS2R R20, SRZ ;  /* 0x0000000000147805 */ /* 0x000fe2000001ff00 */
[----:B------:R-:W-:Y:S01]  /*1ae0*/  ULOP3.LUT UR4, UR4, 0x3fff, URZ, 0xc0, !UPT ;  /* 0x00003fff04047892 */ /* 0x000fe2000f8ec03f */
[----:B------:R-:W-:Y:S01]  /*1af0*/  CS2R R22, SRZ ;  /* 0x0000000000167805 */ /* 0x000fe2000001ff00 */
[----:B------:R-:W-:Y:S01]  /*1b00*/  ULOP3.LUT UR5, UR5, 0x3fff, URZ, 0xc0, !UPT ;  /* 0x00003fff05057892 */ /* 0x000fe2000f8ec03f */
[----:B------:R-:W-:Y:S01]  /*1b10*/  CS2R R88, SRZ ;  /* 0x0000000000587805 */ /* 0x000fe2000001ff00 */
[----:B------:R-:W-:Y:S01]  /*1b20*/  ULOP3.LUT UR4, UR4, 0x10000, URZ, 0xfc, !UPT ;  /* 0x0001000004047892 */ /* 0x000fe2000f8efc3f */
[----:B------:R-:W-:Y:S01]  /*1b30*/  CS2R R90, SRZ ;  /* 0x00000000005a7805 */ /* 0x000fe2000001ff00 */
[----:B------:R-:W-:Y:S01]  /*1b40*/  ULOP3.LUT UR5, UR5, 0x10000, URZ, 0xfc, !UPT ;  /* 0x0001000005057892 */ /* 0x000fe2000f8efc3f */
[----:B------:R-:W-:Y:S01]  /*1b50*/  CS2R R92, SRZ ;  /* 0x00000000005c7805 */ /* 0x000fe2000001ff00 */
[----:B------:R-:W-:Y:S01]  /*1b60*/  ULEA UR16, UR9, UR4, 0x8 ;  /* 0x0000000409107291 */ /* 0x000fe2000f8e403f */
[----:B------:R-:W-:Y:S01]  /*1b70*/  CS2R R94, SRZ ;  /* 0x00000000005e7805 */ /* 0x000fe2000001ff00 */
[----:B------:R-:W-:Y:S01]  /*1b80*/  ULEA UR18, UR9, UR5, 0x9 ;  /* 0x0000000509127291 */ /* 0x000fe2000f8e483f */
[----:B------:R-:W-:Y:S01]  /*1b90*/  CS2R R96, SRZ ;  /* 0x0000000000607805 */ /* 0x000fe2000001ff00 */
[----:B------:R-:W-:Y:S01]  /*1ba0*/  UMOV UR17, 0x80000020 ;  /* 0x8000002000117882 */ /* 0x000fe20000000000 */
[----:B------:R-:W-:Y:S01]  /*1bb0*/  UMOV UR19, 0x80000020 ;  /* 0x8000002000137882 */ /* 0x000fe20000000000 */
[----:B------:R-:W-:Y:S01]  /*1bc0*/  ULDC UR5, c[0x0][0x50c] ;  /* 0x0001430000057ab9 */ /* 0x000fe20000000800 */
[----:B------:R-:W-:Y:S01]  /*1bd0*/  UMOV UR4, 0x2 ;  /* 0x0000000200047882 */ /* 0x000fe20000000000 */
[----:B------:R-:W-:Y:S01]  /*1be0*/  UISETP.NE.AND UP0, UPT, UR5, 0x2, UPT ;  /* 0x000000020500788c */ /* 0x000fe2000bf05270 */
[----:B------:R-:W-:-:S02]  /*1bf0*/  CS2R R98, SRZ ;  /* 0x0000000000627805 */ /* 0x000fc4000001ff00 */
[----:B------:R-:W-:Y:S01]  /*1c00*/  CS2R R100, SRZ ;  /* 0x0000000000647805 */ /* 0x000fe2000001ff00 */
[----:B------:R-:W-:Y:S01]  /*1c10*/  QGMMA.64x128x32.F32.E4M3.E4M3 R24, gdesc[UR16], RZ, !UPT ;  /* 0x01e00000101879f3 */ /* 0x000fe2000c7008ff */
[----:B------:R-:W-:Y:S01]  /*1c20*/  USEL UR5, URZ, 0x1, UP0 ;  /* 0x000000013f057887 */ /* 0x000fe20008000000 */
[----:B------:R-:W-:Y:S01]  /*1c30*/  CS2R R102, SRZ ;  /* 0x0000000000667805 */ /* 0x000fe2000001ff00 */
[----:B------:R-:W-:Y:S01]  /*1c40*/  UIADD3 UR16, UR16, 0x2, URZ ;  /* 0x0000000210107890 */ /* 0x000fe2000fffe03f */
[----:B------:R-:W-:Y:S01]  /*1c50*/  CS2R R104, SRZ ;  /* 0x0000000000687805 */ /* 0x000fe2000001ff00 */
[----:B------:R-:W-:Y:S01]  /*1c60*/  UIADD3 UR18, UR18, 0x2, URZ ;  /* 0x0000000212127890 */ /* 0x000fe2000fffe03f */
[----:B------:R-:W-:Y:S02]  /*1c70*/  CS2R R106, SRZ ;  /* 0x00000000006a7805 */ /* 0x000fe4000001ff00 */
[----:B------:R-:W-:Y:S01]  /*1c80*/  ISETP.NE.AND P0, PT, RZ, UR5, PT ;  /* 0x00000005ff007c0c */ /* 0x000fe2000bf05270 */
[----:B------:R-:W-:Y:S01]  /*1c90*/  UMOV UR17, 0x80000020 ;  /* 0x8000002000117882 */ /* 0x000fe20000000000 */
[----:B------:R-:W-:Y:S01]  /*1ca0*/  UMOV UR19, 0x80000020 ;  /* 0x8000002000137882 */ /* 0x000fe20000000000 */
        /* <DEDUP_REMOVED lines=18> */
[----:B------:R-:W-:Y:S01]  /*1dd0*/  QGMMA.64x128x32.F32.E4M3.E4M3 R24, gdesc[UR16], R24, gsb0 ;  /* 0x01e00000101879f3 */ /* 0x000fe20008000818 */
[----:B------:R-:W-:Y:S05]  /*1de0*/  @!P0 BRA `(.L_x_20) ;  /* 0x0000000400088947 */ /* 0x000fea0003800000 */
[----:B------:R-:W-:Y:S02]  /*1df0*/  WARPGROUP.DEPBAR.LE gsb0, 0x0 ;  /* 0x00008000000079c5 */ /* 0x000fe40000010000 */
[----:B------:R-:W-:-:S01]  /*1e00*/  FADD R143, RZ, R24 ;  /* 0x00000018ff8f7221 */ /* 0x000fc20000000000 */
[----:B------:R-:W-:Y:S01]  /*1e10*/  FADD R142, RZ, R25 ;  /* 0x00000019ff8e7221 */ /* 0x000fe20000000000 */
        /* <DEDUP_REMOVED lines=62> */
[----:B------:R-:W-:-:S06]  /*2200*/  UMOV UR4, URZ ;  /* 0x0000003f00047c82 */ /* 0x000fcc0008000000 */
.L_x_20:
[----:B------:R-:W-:-:S04]  /*2210*/  UIADD3 UR12, UR9, 0x1, URZ ;  /* 0x00000001090c7890 */ /* 0x000fc8000fffe03f */
[----:B------:R-:W-:-:S04]  /*2220*/  UISETP.NE.AND UP0, UPT, UR12, 0x4, UPT ;  /* 0x000000040c00788c */ /* 0x000fc8000bf05270 */
[----:B------:R-:W-:Y:S02]  /*2230*/  USEL UR6, URZ, 0x1, UP0 ;  /* 0x000000013f067887 */ /* 0x000fe40008000000 */
[----:B------:R-:W-:Y:S02]  /*2240*/  USEL UR12, UR12, URZ, UP0 ;  /* 0x0000003f0c0c7287 */ /* 0x000fe40008000000 */
[----:B------:R-:W-:-:S06]  /*2250*/  ULOP3.LUT UR6, UR11, UR6, URZ, 0x3c, !UPT ;  /* 0x000000060b067292 */ /* 0x000fcc000f8e3c3f */
[----:B------:R-:W-:Y:S01]  /*2260*/  IMAD.U32 R147, RZ, RZ, UR6 ;  /* 0x00000006ff937e24 */ /* 0x000fe2000f8e00ff */
[----:B------:R-:W-:-:S06]  /*2270*/  UMOV UR6, 0x1 ;  /* 0x0000000100067882 */ /* 0x000fcc0000000000 */
.L_x_15:
[----:B------:R-:W-:-:S06]  /*2280*/  UISETP.GE.AND UP0, UPT, UR10, 0x1, UPT ;  /* 0x000000010a00788c */ /* 0x000fcc000bf06270 */
[----:B------:R-:W-:-:S13]  /*2290*/  PLOP3.LUT P0, PT, PT, PT, UP0, 0x80, 0x0 ;  /* 0x000000000000781c */ /* 0x000fda0003f0f008 */
[----:B------:R-:W-:Y:S05]  /*22a0*/  @!P0 BRA `(.L_x_21) ;  /* 0x00000008000c8947 */ /* 0x000fea0003800000 */
[----:B0-2---:R-:W-:Y:S01]  /*22b0*/  IMAD.U32 R10, RZ, RZ, UR10 ;  /* 0x0000000aff0a7e24 */ /* 0x005fe2000f8e00ff */
[----:B------:R-:W-:Y:S01]  /*22c0*/  UMOV UR15, UR9 ;  /* 0x00000009000f7c82 */ /* 0x000fe20008000000 */
[----:B------:R-:W-:-:S05]  /*22d0*/  ULDC UR24, c[0x0][0x50c] ;  /* 0x0001430000187ab9 */ /* 0x000fca0000000800 */
.L_x_29:
[----:B------:R-:W-:-:S06]  /*22e0*/  UISETP.NE.AND UP0, UPT, UR25, 0x3, UPT ;  /* 0x000000031900788c */ /* 0x000fcc000bf05270 */
[----:B------:R-:W-:-:S13]  /*22f0*/  PLOP3.LUT P1, PT, PT, PT, UP0, 0x80, 0x0 ;  /* 0x000000000000781c */ /* 0x000fda0003f2f008 */
[----:B0-2---:R-:W-:Y:S05]  /*2300*/  @!P1 BRA `(.L_x_22) ;  /* 0x0000000000049947 */ /* 0x005fea0003800000 */
[----:B------:R-:W-:Y:S01]  /*2310*/  BPT.TRAP 0x1 ;  /* 0x000000040000795c */ /* 0x000fe20000300000 */
.L_x_22:
[----:B------:R-:W-:Y:S01]  /*2320*/  ULEA UR16, UR12, UR8, 0x3 ;  /* 0x000000080c107291 */ /* 0x000fe2000f8e183f */
[----:B------:R-:W-:-:S08]  /*2330*/  SHF.L.U32 R11, R147, 0x1f, RZ ;  /* 0x0000001f930b7819 */ /* 0x000fd000000006ff */
[----:B------:R0:W2:Y:S01]  /*2340*/  SYNCS.PHASECHK.TRANS64.TRYWAIT P0, [UR16], R11 ;  /* 0x0000000bff0075a7 */ /* 0x0000a20008000150 */
[----:B------:R-:W-:Y:S05]  /*2350*/  @!P1 BRA `(.L_x_23) ;  /* 0x0000000000049947 */ /* 0x000fea0003800000 */
[----:B------:R-:W-:Y:S01]  /*2360*/  BPT.TRAP 0x1 ;  /* 0x000000040000795c */ /* 0x000fe20000300000 */
.L_x_23:
[----:B--2---:R-:W-:Y:S05]  /*2370*/  @P0 BRA `(.L_x_24) ;  /* 0x0000000000080947 */ /* 0x004fea0003800000 */
[----:B------:R-:W2:Y:S02]  /*2380*/  SYNCS.PHASECHK.TRANS64.TRYWAIT P0, [UR16], R11 ;  /* 0x0000000bff0075a7 */ /* 0x000ea40008000150 */
[----:B--2---:R-:W-:Y:S05]  /*2390*/  @!P0 BRA `(.L_x_25) ;  /* 0x0000006c00508947 */ /* 0x004fea0003800000 */
.L_x_24:
[----:B------:R-:W-:Y:S01]  /*23a0*/  UIADD3 UR16, UR8, 0x180, URZ ;  /* 0x0000018008107890 */ /* 0x000fe2000fffe03f */
[----:B------:R-:W-:Y:S01]  /*23b0*/  WARPGROUP.ARRIVE ;  /* 0x00000000000079c5 */ /* 0x000fe20000000000 */
[----:B------:R-:W-:Y:S02]  /*23c0*/  UIADD3 UR17, UR8, 0x4180, URZ ;  /* 0x0000418008117890 */ /* 0x000fe4000fffe03f */
[----:B------:R-:W-:Y:S02]  /*23d0*/  USHF.R.U32.HI UR16, URZ, 0x4, UR16 ;  /* 0x000000043f107899 */ /* 0x000fe40008011610 */
[----:B------:R-:W-:Y:S02]  /*23e0*/  USHF.R.U32.HI UR17, URZ, 0x4, UR17 ;  /* 0x000000043f117899 */ /* 0x000fe40008011611 */
[----:B------:R-:W-:Y:S02]  /*23f0*/  UISETP.NE.AND UP0, UPT, UR5, URZ, UPT ;  /* 0x0000003f0500728c */ /* 0x000fe4000bf05270 */
[----:B------:R-:W-:-:S02]  /*2400*/  ULOP3.LUT UR16, UR16, 0x3fff, URZ, 0xc0, !UPT ;  /* 0x00003fff10107892 */ /* 0x000fc4000f8ec03f */
[----:B------:R-:W-:Y:S02]  /*2410*/  ULOP3.LUT UR17, UR17, 0x3fff, URZ, 0xc0, !UPT ;  /* 0x00003fff11117892 */ /* 0x000fe4000f8ec03f */
[----:B------:R-:W-:Y:S02]  /*2420*/  USEL UR6, UR6, URZ, !UP0 ;  /* 0x0000003f06067287 */ /* 0x000fe4000c000000 */
[----:B------:R-:W-:Y:S02]  /*2430*/  ULOP3.LUT UR16, UR16, 0x10000, URZ, 0xfc, !UPT ;  /* 0x0001000010107892 */ /* 0x000fe4000f8efc3f */
[----:B------:R-:W-:Y:S02]  /*2440*/  ULOP3.LUT UR17, UR17, 0x10000, URZ, 0xfc, !UPT ;  /* 0x0001000011117892 */ /* 0x000fe4000f8efc3f */
[----:B------:R-:W-:Y:S02]  /*2450*/  UISETP.NE.U32.AND UP0, UPT, UR6, URZ, UPT ;  /* 0x0000003f0600728c */ /* 0x000fe4000bf05070 */
[----:B------:R-:W-:-:S02]  /*2460*/  ULEA UR16, UR12, UR16, 0x8 ;  /* 0x000000100c107291 */ /* 0x000fc4000f8e403f */
[----:B------:R-:W-:Y:S01]  /*2470*/  ULEA UR18, UR12, UR17, 0x9 ;  /* 0x000000110c127291 */ /* 0x000fe2000f8e483f */
[----:B------:R-:W-:Y:S02]  /*2480*/  UMOV UR19, 0x80000020 ;  /* 0x8000002000137882 */ /* 0x000fe40000000000 */
[----:B------:R-:W-:Y:S01]  /*2490*/  UMOV UR17, 0x80000020 ;  /* 0x8000002000117882 */ /* 0x000fe20000000000 */
[----:B------:R-:W-:-:S05]  /*24a0*/  UIADD3 UR4, UR4, 0x2, URZ ;  /* 0x0000000204047890 */ /* 0x000fca000fffe03f */
[----:B------:R-:W-:Y:S01]  /*24b0*/  QGMMA.64x128x32.F32.E4M3.E4M3 R24, gdesc[UR16], R24, UP0 ;  /* 0x01e00000101879f3 */ /* 0x000fe2000bf00818 */
[----:B------:R-:W-:Y:S02]  /*24c0*/  UIADD3 UR16, UR16, 0x2, URZ ;  /* 0x0000000210107890 */ /* 0x000fe4000fffe03f */
[----:B------:R-:W-:Y:S01]  /*24d0*/  UIADD3 UR18, UR18, 0x2, URZ ;  /* 0x0000000212127890 */ /* 0x000fe2000fffe03f */
[----:B------:R-:W-:Y:S01]  /*24e0*/  UMOV UR17, 0x80000020 ;  /* 0x8000002000117882 */ /* 0x000fe20000000000 */
[----:B------:R-:W-:Y:S01]  /*24f0*/  UMOV UR19, 0x80000020 ;  /* 0x8000002000137882 */ /* 0x000fe20000000000 */
[----:B------:R-:W-:-:S04]  /*2500*/  UISETP.NE.AND UP0, UPT, UR4, UR24, UPT ;  /* 0x000000180400728c */ /* 0x000fc8000bf05270 */
[----:B------:R-:W-:-:S06]  /*2510*/  USEL UR5, URZ, 0x1, UP0 ;  /* 0x000000013f057887 */ /* 0x000fcc0008000000 */
[----:B------:R-:W-:Y:S01]  /*2520*/  ISETP.NE.AND P0, PT, RZ, UR5, PT ;  /* 0x00000005ff007c0c */ /* 0x000fe2000bf05270 */
[----:B------:R-:W-:Y:S03]  /*2530*/  QGMMA.64x128x32.F32.E4M3.E4M3 R24, gdesc[UR16], R24, gsb0 ;  /* 0x01e00000101879f3 */ /* 0x000fe60008000818 */
[----:B------:R-:W-:-:S09]  /*2540*/  WARPGROUP.DEPBAR.LE gsb0, 0x1 ;  /* 0x00008000000079c5 */ /* 0x000fd20000010100 */
[----:B------:R-:W-:Y:S05]  /*2550*/  @!P0 BRA `(.L_x_26) ;  /* 0x0000000400088947 */ /* 0x000fea0003800000 */
[----:B------:R-:W-:Y:S02]  /*2560*/  WARPGROUP.DEPBAR.LE gsb0, 0x0 ;  /* 0x00008000000079c5 */ /* 0x000fe40000010000 */
[----:B------:R-:W-:-:S01]  /*2570*/  FADD R143, R24, R143 ;  /* 0x0000008f188f7221 */ /* 0x000fc20000000000 */
[----:B------:R-:W-:Y:S01]  /*2580*/  FADD R142, R25, R142 ;  /* 0x0000008e198e7221 */ /* 0x000fe20000000000 */
        /* <DEDUP_REMOVED lines=62> */
[----:B------:R-:W-:-:S06]  /*2970*/  UMOV UR4, URZ ;  /* 0x0000003f00047c82 */ /* 0x000fcc0008000000 */
.L_x_26:
[----:B------:R-:W-:Y:S05]  /*2980*/  @!P1 BRA `(.L_x_27) ;  /* 0x0000000000049947 */ /* 0x000fea0003800000 */
[----:B------:R-:W-:Y:S01]  /*2990*/  BPT.TRAP 0x1 ;  /* 0x000000040000795c */ /* 0x000fe20000300000 */
.L_x_27:
[----:B------:R-:W-:Y:S02]  /*29a0*/  UISETP.GT.U32.AND UP0, UPT, UR13, 0x1, UPT ;  /* 0x000000010d00788c */ /* 0x000fe4000bf04070 */
[----:B------:R-:W-:-:S04]  /*29b0*/  ULEA UR6, UR15, UR8, 0x3 ;  /* 0x000000080f067291 */ /* 0x000fc8000f8e183f */
[----:B------:R-:W-:Y:S01]  /*29c0*/  UIADD3 UR6, UR6, 0x20, URZ ;  /* 0x0000002006067890 */ /* 0x000fe2000fffe03f */
[----:B------:R-:W-:-:S03]  /*29d0*/  PLOP3.LUT P0, PT, PT, PT, UP0, 0x80, 0x0 ;  /* 0x000000000000781c */ /* 0x000fc60003f0f008 */
[----:B------:R-:W-:-:S09]  /*29e0*/  UPRMT UR6, URZ, 0x654, UR6 ;  /* 0x000006543f067896 */ /* 0x000fd20008000006 */
[----:B------:R-:W-:Y:S01]  /*29f0*/  SYNCS.ARRIVE.TRANS64.RED.A1T0 RZ, [UR6], RZ ;  /* 0x000000ffffff79a7 */ /* 0x000fe20008100406 */
[----:B------:R-:W-:Y:S05]  /*2a00*/  @P0 BRA `(.L_x_28) ;  /* 0x0000000000040947 */ /* 0x000fea0003800000 */
[----:B------:R-:W-:Y:S01]  /*2a10*/  BPT.TRAP 0x1 ;  /* 0x000000040000795c */ /* 0x000fe20000300000 */
.L_x_28:
[----:B------:R-:W-:Y:S01]  /*2a20*/  UIADD3 UR12, UR12, 0x1, URZ ;  /* 0x000000010c0c7890 */ /* 0x000fe2000fffe03f */
[C---:B------:R-:W-:Y:S01]  /*2a30*/  ISETP.GT.AND P0, PT, R10.reuse, 0x1, PT ;  /* 0x000000010a00780c */ /* 0x040fe20003f04270 */
[----:B------:R-:W-:Y:S01]  /*2a40*/  UIADD3 UR15, UR15, 0x1, URZ ;  /* 0x000000010f0f7890 */ /* 0x000fe2000fffe03f */
[----:B------:R-:W-:Y:S01]  /*2a50*/  VIADD R10, R10, 0xffffffff ;  /* 0xffffffff0a0a7836 */ /* 0x000fe20000000000 */
[----:B------:R-:W-:Y:S02]  /*2a60*/  UISETP.NE.AND UP0, UPT, UR12, 0x4, UPT ;  /* 0x000000040c00788c */ /* 0x000fe4000bf05270 */
[----:B------:R-:W-:Y:S02]  /*2a70*/  UISETP.NE.AND UP1, UPT, UR15, 0x4, UPT ;  /* 0x000000040f00788c */ /* 0x000fe4000bf25270 */
[----:B------:R-:W-:Y:S02]  /*2a80*/  USEL UR6, URZ, 0x1, UP0 ;  /* 0x000000013f067887 */ /* 0x000fe40008000000 */
[----:B------:R-:W-:-:S02]  /*2a90*/  USEL UR12, UR12, URZ, UP0 ;  /* 0x0000003f0c0c7287 */ /* 0x000fc40008000000 */
[----:B------:R-:W-:Y:S02]  /*2aa0*/  USEL UR15, UR15, URZ, UP1 ;  /* 0x0000003f0f0f7287 */ /* 0x000fe40008800000 */
[----:B------:R-:W-:Y:S01]  /*2ab0*/  LOP3.LUT R147, R147, UR6, RZ, 0x3c, !PT ;  /* 0x0000000693937c12 */ /* 0x000fe2000f8e3cff */
[----:B------:R-:W-:Y:S01]  /*2ac0*/  UMOV UR6, 0x1 ;  /* 0x0000000100067882 */ /* 0x000fe20000000000 */
[----:B------:R-:W-:Y:S08]  /*2ad0*/  @P0 BRA `(.L_x_29) ;  /* 0xfffffff800000947 */ /* 0x000ff0000383ffff */
.L_x_21:
[----:B------:R-:W-:Y:S01]  /*2ae0*/  UISETP.NE.AND UP0, UPT, UR4, URZ, UPT ;  /* 0x0000003f0400728c */ /* 0x000fe2000bf05270 */
[----:B0-2---:R-:W0:Y:S03]  /*2af0*/  LDC R10, c[0x0][0x28c] ;  /* 0x0000a300ff0a7b82 */ /* 0x005e260000000800 */
[----:B------:R-:W-:-:S06]  /*2b00*/  USEL UR4, URZ, 0x1, !UP0 ;  /* 0x000000013f047887 */ /* 0x000fcc000c000000 */
[----:B------:R-:W-:-:S13]  /*2b10*/  ISETP.NE.AND P0, PT, RZ, UR4, PT ;  /* 0x00000004ff007c0c */ /* 0x000fda000bf05270 */
[----:B------:R-:W-:Y:S05]  /*2b20*/  @!P0 BRA `(.L_x_30) ;  /* 0x0000000400048947 */ /* 0x000fea0003800000 */
[----:B------:R-:W-:Y:S02]  /*2b30*/  WARPGROUP.DEPBAR.LE gsb0, 0x0 ;  /* 0x00008000000079c5 */ /* 0x000fe40000010000 */
[----:B------:R-:W-:Y:S01]  /*2b40*/  FADD R143, R24, R143 ;  /* 0x0000008f188f7221 */ /* 0x000fe20000000000 */
        /* <DEDUP_REMOVED lines=62> */
[----:B------:R-:W-:-:S07]  /*2f30*/  FADD R18, R18, R87 ;  /* 0x0000005712127221 */ /* 0x000fce0000000000 */
.L_x_30:
[----:B0-----:R-:W-:Y:S01]  /*2f40*/  ISETP.GE.AND P0, PT, R10, 0x1, PT ;  /* 0x000000010a00780c */ /* 0x001fe20003f06270 */
[----:B------:R0:W-:Y:S01]  /*2f50*/  SYNCS.ARRIVE.TRANS64.A1T0 RZ, [R145+UR31], RZ ;  /* 0x000000ff91ff79a7 */ /* 0x0001e2000810001f */
[----:B------:R-:W-:-:S11]  /*2f60*/  WARPGROUP.DEPBAR.LE gsb0, 0x0 ;  /* 0x00008000000079c5 */ /* 0x000fd60000010000 */
[----:B------:R-:W-:Y:S05]  /*2f70*/  @!P0 BRA `(.L_x_31) ;  /* 0x0000000000388947 */ /* 0x000fea0003800000 */
[----:B------:R-:W-:-:S06]  /*2f80*/  UISETP.NE.AND UP0, UPT, UR25, 0x3, UPT ;  /* 0x000000031900788c */ /* 0x000fcc000bf05270 */
[----:B------:R-:W-:-:S13]  /*2f90*/  PLOP3.LUT P0, PT, PT, PT, UP0, 0x80, 0x0 ;  /* 0x000000000000781c */ /* 0x000fda0003f0f008 */
[----:B------:R-:W-:Y:S05]  /*2fa0*/  @!P0 BRA `(.L_x_32) ;  /* 0x0000000000048947 */ /* 0x000fea0003800000 */
[----:B------:R-:W-:Y:S01]  /*2fb0*/  BPT.TRAP 0x1 ;  /* 0x000000040000795c */ /* 0x000fe20000300000 */
.L_x_32:
[----:B------:R-:W-:Y:S02]  /*2fc0*/  UIADD3 UR4, UR10, UR9, URZ ;  /* 0x000000090a047290 */ /* 0x000fe4000fffe03f */
[----:B------:R-:W-:Y:S02]  /*2fd0*/  UISETP.GT.U32.AND UP0, UPT, UR13, 0x1, UPT ;  /* 0x000000010d00788c */ /* 0x000fe4000bf04070 */
[----:B------:R-:W-:-:S04]  /*2fe0*/  USHF.L.U32 UR4, UR4, 0x3, URZ ;  /* 0x0000000304047899 */ /* 0x000fc8000800063f */
[----:B------:R-:W-:Y:S01]  /*2ff0*/  ULOP3.LUT UR4, UR4, 0x18, URZ, 0xc0, !UPT ;  /* 0x0000001804047892 */ /* 0x000fe2000f8ec03f */
[----:B------:R-:W-:-:S03]  /*3000*/  PLOP3.LUT P0, PT, PT, PT, UP0, 0x80, 0x0 ;  /* 0x000000000000781c */ /* 0x000fc60003f0f008 */
[----:B------:R-:W-:-:S04]  /*3010*/  UIADD3 UR4, UR8, 0x20, UR4 ;  /* 0x0000002008047890 */ /* 0x000fc8000fffe004 */
[----:B------:R-:W-:-:S09]  /*3020*/  UPRMT UR4, URZ, 0x654, UR4 ;  /* 0x000006543f047896 */ /* 0x000fd20008000004 */
[----:B------:R-:W-:Y:S01]  /*3030*/  SYNCS.ARRIVE.TRANS64.RED.A1T0 RZ, [UR4], RZ ;  /* 0x000000ffffff79a7 */ /* 0x000fe20008100404 */
[----:B------:R-:W-:Y:S05]  /*3040*/  @P0 BRA `(.L_x_31) ;  /* 0x0000000000040947 */ /* 0x000fea0003800000 */
[----:B------:R-:W-:Y:S01]  /*3050*/  BPT.TRAP 0x1 ;  /* 0x000000040000795c */ /* 0x000fe20000300000 */
.L_x_31:
[----:B------:R-:W-:Y:S01]  /*3060*/  SHF.L.U32 R10, R144, 0x1f, RZ ;  /* 0x0000001f900a7819 */ /* 0x000fe200000006ff */
[----:B------:R-:W2:Y:S01]  /*3070*/  LDC R31, c[0x0][0x288] ;  /* 0x0000a200ff1f7b82 */ /* 0x000ea20000000800 */
[----:B------:R-:W-:Y:S02]  /*3080*/  IMAD.SHL.U32 R28, R5, 0x40, RZ ;  /* 0x00000040051c7824 */ /* 0x000fe400078e00ff */
[----:B------:R-:W3:Y:S02]  /*3090*/  SYNCS.PHASECHK.TRANS64.TRYWAIT P0, [R13+URZ+0x8], R10 ;  /* 0x0000080a0d0075a7 */ /* 0x000ee4000800017f */
[----:B---3--:R-:W-:Y:S05]  /*30a0*/  @!P0 BRA `(.L_x_33) ;  /* 0x0000006000248947 */ /* 0x008fea0003800000 */
.L_x_191:
[----:B------:R-:W-:Y:S01]  /*30b0*/  ULDC UR4, c[0x0][0x284] ;  /* 0x0000a10000047ab9 */ /* 0x000fe20000000800 */
[----:B------:R-:W-:Y:S01]  /*30c0*/  IMAD.SHL.U32 R30, R4, 0x80, RZ ;  /* 0x00000080041e7824 */ /* 0x000fe200078e00ff */
[----:B------:R-:W-:-:S04]  /*30d0*/  ISETP.GE.AND P0, PT, R28, UR4, PT ;  /* 0x000000041c007c0c */ /* 0x000fc8000bf06270 */
[----:B--2---:R-:W-:-:S13]  /*30e0*/  ISETP.GE.OR P0, PT, R30, R31, P0 ;  /* 0x0000001f1e00720c */ /* 0x004fda0000706670 */
[----:B------:R-:W-:Y:S05]  /*30f0*/  @P0 BRA `(.L_x_34) ;  /* 0x0000004400e00947 */ /* 0x000fea0003800000 */
[----:B------:R-:W2:Y:S01]  /*3100*/  LDC.64 R32, c[0x0][0x5c8] ;  /* 0x00017200ff207b82 */ /* 0x000ea20000000a00 */
[----:B------:R-:W-:Y:S01]  /*3110*/  IMAD.SHL.U32 R24, R12, 0x2, RZ ;  /* 0x000000020c187824 */ /* 0x000fe200078e00ff */
[----:B------:R-:W-:Y:S01]  /*3120*/  SHF.R.S32.HI R35, RZ, 0x1f, R0 ;  /* 0x0000001fff237819 */ /* 0x000fe20000011400 */
[----:B------:R-:W-:Y:S01]  /*3130*/  ULDC.64 UR4, c[0x0][0x5d0] ;  /* 0x0001740000047ab9 */ /* 0x000fe20000000a00 */
[----:B------:R-:W-:Y:S01]  /*3140*/  SHF.R.S32.HI R34, RZ, 0x1f, R30 ;  /* 0x0000001fff227819 */ /* 0x000fe2000001141e */
[----:B------:R-:W-:Y:S01]  /*3150*/  BSSY B0, `(.L_x_34) ;  /* 0x0000472000007945 */ /* 0x000fe20003800000 */
[--C-:B------:R-:W-:Y:S01]  /*3160*/  SHF.R.S32.HI R25, RZ, 0x1f, R24.reuse ;  /* 0x0000001fff197819 */ /* 0x100fe20000011418 */
[----:B------:R-:W-:Y:S02]  /*3170*/  IMAD R27, R35, UR4, RZ ;  /* 0x00000004231b7c24 */ /* 0x000fe4000f8e02ff */
[----:B---3--:R-:W-:-:S04]  /*3180*/  IMAD.WIDE.U32 R10, R0, UR4, R24 ;  /* 0x00000004000a7c25 */ /* 0x008fc8000f8e0018 */
[----:B------:R-:W-:Y:S01]  /*3190*/  IMAD R29, R0, UR5, R27 ;  /* 0x00000005001d7c24 */ /* 0x000fe2000f8e021b */
[----:B------:R-:W-:Y:S01]  /*31a0*/  IADD3 R10, P0, R30, R10, RZ ;  /* 0x0000000a1e0a7210 */ /* 0x000fe20007f1e0ff */
[----:B------:R-:W-:Y:S01]  /*31b0*/  IMAD.WIDE R26, R5, 0x40, R8 ;  /* 0x00000040051a7825 */ /* 0x000fe200078e0208 */
[----:B------:R-:W-:Y:S02]  /*31c0*/  ULDC.64 UR4, c[0x0][0x5c0] ;  /* 0x0001700000047ab9 */ /* 0x000fe40000000a00 */
[----:B------:R-:W-:Y:S01]  /*31d0*/  IADD3.X R11, R34, R11, R29, P0, !PT ;  /* 0x0000000b220b7210 */ /* 0x000fe200007fe41d */
[----:B------:R-:W-:Y:S02]  /*31e0*/  IMAD R29, R12, -0x2, R31 ;  /* 0xfffffffe0c1d7824 */ /* 0x000fe400078e021f */
[-C--:B--2---:R-:W-:Y:S02]  /*31f0*/  IMAD R4, R27, R32.reuse, RZ ;  /* 0x000000201b047224 */ /* 0x084fe400078e02ff */
[----:B------:R-:W-:-:S04]  /*3200*/  IMAD.WIDE.U32 R10, R26, R32, R10 ;  /* 0x000000201a0a7225 */ /* 0x000fc800078e000a */
[----:B------:R-:W-:Y:S01]  /*3210*/  IMAD R5, R26, R33, R4 ;  /* 0x000000211a057224 */ /* 0x000fe200078e0204 */
[----:B------:R-:W-:Y:S02]  /*3220*/  LEA R4, P0, R32, R10, 0x3 ;  /* 0x0000000a20047211 */ /* 0x000fe400078018ff */
[----:B------:R-:W-:Y:S01]  /*3230*/  IADD3 R10, P1, R10, UR4, RZ ;  /* 0x000000040a0a7c10 */ /* 0x000fe2000ff3e0ff */
[----:B------:R-:W-:Y:S01]  /*3240*/  IMAD.IADD R11, R11, 0x1, R5 ;  /* 0x000000010b0b7824 */ /* 0x000fe200078e0205 */
[----:B------:R-:W-:-:S04]  /*3250*/  IADD3 R4, P2, R4, UR4, RZ ;  /* 0x0000000404047c10 */ /* 0x000fc8000ff5e0ff */
[----:B------:R-:W-:Y:S01]  /*3260*/  LEA.HI.X R5, R32, R11, R33, 0x3, P0 ;  /* 0x0000000b20057211 */ /* 0x000fe200000f1c21 */
[----:B------:R-:W-:Y:S01]  /*3270*/  IMAD.IADD R32, R15, 0x1, -R28 ;  /* 0x000000010f207824 */ /* 0x000fe200078e0a1c */
[----:B-1---5:R-:W-:Y:S01]  /*3280*/  FSETP.NEU.AND P0, PT, R7, RZ, PT ;  /* 0x000000ff0700720b */ /* 0x022fe20003f0d000 */
[----:B------:R-:W-:Y:S01]  /*3290*/  IMAD.IADD R28, R29, 0x1, -R30 ;  /* 0x000000011d1c7824 */ /* 0x000fe200078e0a1e */
[----:B------:R-:W-:Y:S02]  /*32a0*/  IADD3.X R11, R11, UR5, RZ, P1, !PT ;  /* 0x000000050b0b7c10 */ /* 0x000fe40008ffe4ff */
[----:B------:R-:W-:-:S09]  /*32b0*/  IADD3.X R5, R5, UR5, RZ, P2, !PT ;  /* 0x0000000505057c10 */ /* 0x000fd200097fe4ff */
[----:B------:R-:W-:Y:S05]  /*32c0*/  @!P0 BRA `(.L_x_35) ;  /* 0x0000003400608947 */ /* 0x000fea0003800000 */
[----:B------:R-:W-:Y:S01]  /*32d0*/  ULDC.64 UR4, c[0x0][0x5b8] ;  /* 0x00016e0000047ab9 */ /* 0x000fe20000000a00 */
[----:B------:R-:W-:Y:S01]  /*32e0*/  ULDC.64 UR16, c[0x0][0x5a8] ;  /* 0x00016a0000107ab9 */ /* 0x000fe20000000a00 */
[----:B------:R-:W-:Y:S01]  /*32f0*/  IMAD.WIDE.U32 R24, R0, UR4, R24 ;  /* 0x0000000400187c25 */ /* 0x000fe2000f8e0018 */
[----:B------:R-:W-:Y:S03]  /*3300*/  BSSY B1, `(.L_x_36) ;  /* 0x0000010000017945 */ /* 0x000fe60003800000 */
[----:B------:R-:W-:Y:S01]  /*3310*/  IMAD R29, R35, UR4, RZ ;  /* 0x00000004231d7c24 */ /* 0x000fe2000f8e02ff */
[----:B------:R-:W-:-:S03]  /*3320*/  IADD3 R30, P0, R30, R24, RZ ;  /* 0x000000181e1e7210 */ /* 0x000fc60007f1e0ff */
[----:B------:R-:W-:Y:S01]  /*3330*/  IMAD R29, R0, UR5, R29 ;  /* 0x00000005001d7c24 */ /* 0x000fe2000f8e021d */
[----:B------:R-:W-:Y:S01]  /*3340*/  ULDC.64 UR4, c[0x0][0x5b0] ;  /* 0x00016c0000047ab9 */ /* 0x000fe20000000a00 */
[----:B------:R-:W-:-:S03]  /*3350*/  PRMT R0, RZ, 0x7610, R0 ;  /* 0x00007610ff007816 */ /* 0x000fc60000000000 */
[----:B------:R-:W-:Y:S01]  /*3360*/  IADD3.X R31, R34, R25, R29, P0, !PT ;  /* 0x00000019221f7210 */ /* 0x000fe200007fe41d */
[----:B------:R-:W-:Y:S01]  /*3370*/  IMAD R29, R27, UR4, RZ ;  /* 0x000000041b1d7c24 */ /* 0x000fe2000f8e02ff */
[----:B------:R-:W-:Y:S01]  /*3380*/  ISETP.GE.AND P0, PT, R32, 0x1, PT ;  /* 0x000000012000780c */ /* 0x000fe20003f06270 */
[----:B------:R-:W-:-:S03]  /*3390*/  IMAD.WIDE.U32 R24, R26, UR4, R30 ;  /* 0x000000041a187c25 */ /* 0x000fc6000f8e001e */
[----:B------:R-:W-:Y:S01]  /*33a0*/  ISETP.LT.OR P2, PT, R28, 0x1, !P0 ;  /* 0x000000011c00780c */ /* 0x000fe20004741670 */
[----:B------:R-:W-:Y:S01]  /*33b0*/  IMAD R29, R26, UR5, R29 ;  /* 0x000000051a1d7c24 */ /* 0x000fe2000f8e021d */
[----:B------:R-:W-:-:S04]  /*33c0*/  IADD3 R24, P1, R24, UR16, RZ ;  /* 0x0000001018187c10 */ /* 0x000fc8000ff3e0ff */
[----:B------:R-:W-:-:S07]  /*33d0*/  IADD3.X R25, R25, UR17, R29, P1, !PT ;  /* 0x0000001119197c10 */ /* 0x000fce0008ffe41d */
[----:B------:R-:W-:Y:S05]  /*33e0*/  @P2 BRA `(.L_x_37) ;  /* 0x0000000000042947 */ /* 0x000fea0003800000 */
[----:B------:R1:W5:Y:S02]  /*33f0*/  LDG.E.U8 R0, desc[UR22][R24.64] ;  /* 0x0000001618007981 */ /* 0x000364000c1e1100 */
.L_x_37:
[----:B------:R-:W-:Y:S05]  /*3400*/  BSYNC B1 ;  /* 0x0000000000017941 */ /* 0x000fea0003800000 */
.L_x_36:
[----:B-----5:R-:W-:Y:S01]  /*3410*/  LOP3.LUT R0, R0, 0xff, RZ, 0xc0, !PT ;  /* 0x000000ff00007812 */ /* 0x020fe200078ec0ff */
[----:B------:R-:W-:Y:S01]  /*3420*/  BSSY B1, `(.L_x_38) ;  /* 0x000000b000017945 */ /* 0x000fe20003800000 */
[----:B------:R-:W-:Y:S02]  /*3430*/  ISETP.LT.OR P3, PT, R28, 0x2, !P0 ;  /* 0x000000021c00780c */ /* 0x000fe40004761670 */
[----:B------:R-:W-:-:S05]  /*3440*/  F2FP.F16.E4M3.UNPACK_B R0, R0 ;  /* 0x00000000ff00723e */ /* 0x000fca00020006ff */
[----:B------:R-:W-:-:S05]  /*3450*/  HADD2.F32 R0, -RZ, R0.H0_H0 ;  /* 0x20000000ff007230 */ /* 0x000fca0000004100 */
[----:B------:R-:W-:-:S04]  /*3460*/  FMUL R0, R0, R7 ;  /* 0x0000000700007220 */ /* 0x000fc80000400000 */
[----:B------:R-:W-:-:S05]  /*3470*/  FFMA R0, R143, R6, R0 ;  /* 0x000000068f007223 */ /* 0x000fca0000000000 */
[----:B------:R-:W-:Y:S02]  /*3480*/  F2FP.SATFINITE.E4M3.F32.PACK_AB_MERGE_C R29, RZ, R0, RZ ;  /* 0x00000000ff1d723e */ /* 0x000fe400048070ff */
[----:B------:R-:W-:-:S03]  /*3490*/  PRMT R0, RZ, 0x7610, R0 ;  /* 0x00007610ff007816 */ /* 0x000fc60000000000 */
[----:B------:R2:W-:Y:S01]  /*34a0*/  @!P2 STG.E.U8 desc[UR22][R10.64], R29 ;  /* 0x0000001d0a00a986 */ /* 0x0005e2000c101116 */
[----:B------:R-:W-:Y:S05]  /*34b0*/  @P3 BRA `(.L_x_39) ;  /* 0x0000000000043947 */ /* 0x000fea0003800000 */
[----:B------:R3:W5:Y:S02]  /*34c0*/  LDG.E.U8 R0, desc[UR22][R24.64+0x1] ;  /* 0x0000011618007981 */ /* 0x000764000c1e1100 */
.L_x_39:
[----:B------:R-:W-:Y:S05]  /*34d0*/  BSYNC B1 ;  /* 0x0000000000017941 */ /* 0x000fea0003800000 */
.L_x_38:
[----:B-----5:R-:W-:Y:S01]  /*34e0*/  LOP3.LUT R0, R0, 0xff, RZ, 0xc0, !PT ;  /* 0x000000ff00007812 */ /* 0x020fe200078ec0ff */
[----:B------:R-:W-:Y:S01]  /*34f0*/  BSSY B1, `(.L_x_40) ;  /* 0x0000013000017945 */ /* 0x000fe20003800000 */
[----:B--2---:R-:W-:Y:S02]  /*3500*/  IADD3 R29, P1, R26, 0x8, RZ ;  /* 0x000000081a1d7810 */ /* 0x004fe40007f3e0ff */
[----:B------:R-:W-:-:S03]  /*3510*/  F2FP.F16.E4M3.UNPACK_B R0, R0 ;  /* 0x00000000ff00723e */ /* 0x000fc600020006ff */
[----:B------:R-:W-:Y:S01]  /*3520*/  IMAD.X R26, RZ, RZ, R27, P1 ;  /* 0x000000ffff1a7224 */ /* 0x000fe200008e061b */
[----:B------:R-:W-:Y:S01]  /*3530*/  ISETP.GE.AND P1, PT, R32, 0x9, PT ;  /* 0x000000092000780c */ /* 0x000fe20003f26270 */
[----:B------:R-:W-:Y:S02]  /*3540*/  HADD2.F32 R0, -RZ, R0.H0_H0 ;  /* 0x20000000ff007230 */ /* 0x000fe40000004100 */
[----:B------:R-:W-:Y:S01]  /*3550*/  IMAD R26, R26, UR4, RZ ;  /* 0x000000041a1a7c24 */ /* 0x000fe2000f8e02ff */
[----:B------:R-:W-:Y:S01]  /*3560*/  ISETP.LT.OR P4, PT, R28, 0x1, !P1 ;  /* 0x000000011c00780c */ /* 0x000fe20004f81670 */
[----:B------:R-:W-:-:S04]  /*3570*/  IMAD.WIDE.U32 R30, R29, UR4, R30 ;  /* 0x000000041d1e7c25 */ /* 0x000fc8000f8e001e */
[----:B------:R-:W-:Y:S01]  /*3580*/  FMUL R27, R0, R7 ;  /* 0x00000007001b7220 */ /* 0x000fe20000400000 */
[----:B------:R-:W-:Y:S01]  /*3590*/  PRMT R0, RZ, 0x7610, R0 ;  /* 0x00007610ff007816 */ /* 0x000fe20000000000 */
[----:B------:R-:W-:Y:S02]  /*35a0*/  IMAD R29, R29, UR5, R26 ;  /* 0x000000051d1d7c24 */ /* 0x000fe4000f8e021a */
[----:B------:R-:W-:Y:S01]  /*35b0*/  FFMA R27, R142, R6, R27 ;  /* 0x000000068e1b7223 */ /* 0x000fe2000000001b */
[----:B------:R-:W-:-:S04]  /*35c0*/  IADD3 R26, P2, R30, UR16, RZ ;  /* 0x000000101e1a7c10 */ /* 0x000fc8000ff5e0ff */
[----:B------:R-:W-:Y:S02]  /*35d0*/  F2FP.SATFINITE.E4M3.F32.PACK_AB_MERGE_C R33, RZ, R27, RZ ;  /* 0x0000001bff21723e */ /* 0x000fe400048070ff */
[----:B------:R-:W-:-:S03]  /*35e0*/  IADD3.X R27, R31, UR17, R29, P2, !PT ;  /* 0x000000111f1b7c10 */ /* 0x000fc600097fe41d */
[----:B------:R2:W-:Y:S01]  /*35f0*/  @!P3 STG.E.U8 desc[UR22][R10.64+0x1], R33 ;  /* 0x000001210a00b986 */ /* 0x0005e2000c101116 */
[----:B------:R-:W-:Y:S05]  /*3600*/  @P4 BRA `(.L_x_41) ;  /* 0x0000000000044947 */ /* 0x000fea0003800000 */
[----:B------:R4:W5:Y:S02]  /*3610*/  LDG.E.U8 R0, desc[UR22][R26.64] ;  /* 0x000000161a007981 */ /* 0x000964000c1e1100 */
.L_x_41:
[----:B------:R-:W-:Y:S05]  /*3620*/  BSYNC B1 ;  /* 0x0000000000017941 */ /* 0x000fea0003800000 */
.L_x_40:
        /* <DEDUP_REMOVED lines=12> */
.L_x_43:
[----:B------:R-:W-:Y:S05]  /*36f0*/  BSYNC B1 ;  /* 0x0000000000017941 */ /* 0x000fea0003800000 */
.L_x_42:
[----:B-----5:R-:W-:Y:S01]  /*3700*/  LOP3.LUT R0, R0, 0xff, RZ, 0xc0, !PT ;  /* 0x000000ff00007812 */ /* 0x020fe200078ec0ff */
[----:B------:R-:W-:Y:S01]  /*3710*/  BSSY B1, `(.L_x_44) ;  /* 0x000000b000017945 */ /* 0x000fe20003800000 */
[----:B------:R-:W-:Y:S02]  /*3720*/  ISETP.LT.OR P3, PT, R28, 0x9, !P0 ;  /* 0x000000091c00780c */ /* 0x000fe40004761670 */
[----:B------:R-:W-:-:S05]  /*3730*/  F2FP.F16.E4M3.UNPACK_B R0, R0 ;  /* 0x00000000ff00723e */ /* 0x000fca00020006ff */
[----:B------:R-:W-:-:S05]  /*3740*/  HADD2.F32 R0, -RZ, R0.H0_H0 ;  /* 0x20000000ff007230 */ /* 0x000fca0000004100 */
[----:B0-----:R-:W-:Y:S01]  /*3750*/  FMUL R29, R0, R7 ;  /* 0x00000007001d7220 */ /* 0x001fe20000400000 */
[----:B------:R-:W-:-:S03]  /*3760*/  PRMT R0, RZ, 0x7610, R0 ;  /* 0x00007610ff007816 */ /* 0x000fc60000000000 */
[----:B------:R-:W-:-:S05]  /*3770*/  FFMA R29, R140, R6, R29 ;  /* 0x000000068c1d7223 */ /* 0x000fca000000001d */
[----:B------:R-:W-:-:S05]  /*3780*/  F2FP.SATFINITE.E4M3.F32.PACK_AB_MERGE_C R29, RZ, R29, RZ ;  /* 0x0000001dff1d723e */ /* 0x000fca00048070ff */
[----:B------:R0:W-:Y:S01]  /*3790*/  @!P2 STG.E.U8 desc[UR22][R4.64+0x1], R29 ;  /* 0x0000011d0400a986 */ /* 0x0001e2000c101116 */
[----:B------:R-:W-:Y:S05]  /*37a0*/  @P3 BRA `(.L_x_45) ;  /* 0x0000000000043947 */ /* 0x000fea0003800000 */
[----:B------:R0:W5:Y:S02]  /*37b0*/  LDG.E.U8 R0, desc[UR22][R24.64+0x8] ;  /* 0x0000081618007981 */ /* 0x000164000c1e1100 */
.L_x_45:
[----:B------:R-:W-:Y:S05]  /*37c0*/  BSYNC B1 ;  /* 0x0000000000017941 */ /* 0x000fea0003800000 */
.L_x_44:
[----:B-----5:R-:W-:Y:S01]  /*37d0*/  LOP3.LUT R0, R0, 0xff, RZ, 0xc0, !PT ;  /* 0x000000ff00007812 */ /* 0x020fe200078ec0ff */
[----:B------:R-:W-:Y:S01]  /*37e0*/  BSSY B1, `(.L_x_46) ;  /* 0x000000b000017945 */ /* 0x000fe20003800000 */
[----:B------:R-:W-:Y:S02]  /*37f0*/  ISETP.LT.OR P2, PT, R28, 0xa, !P0 ;  /* 0x0000000a1c00780c */ /* 0x000fe40004741670 */
[----:B------:R-:W-:-:S05]  /*3800*/  F2FP.F16.E4M3.UNPACK_B R0, R0 ;  /* 0x00000000ff00723e */ /* 0x000fca00020006ff */
[----:B------:R-:W-:-:S05]  /*3810*/  HADD2.F32 R0, -RZ, R0.H0_H0 ;  /* 0x20000000ff007230 */ /* 0x000fca0000004100 */
[----:B------:R-:W-:-:S04]  /*3820*/  FMUL R0, R0, R7 ;  /* 0x0000000700007220 */ /* 0x000fc80000400000 */
[----:B------:R-:W-:-:S05]  /*3830*/  FFMA R0, R139, R6, R0 ;  /* 0x000000068b007223 */ /* 0x000fca0000000000 */
[----:B0-----:R-:W-:Y:S02]  /*3840*/  F2FP.SATFINITE.E4M3.F32.PACK_AB_MERGE_C R29, RZ, R0, RZ ;  /* 0x00000000ff1d723e */ /* 0x001fe400048070ff */
[----:B------:R-:W-:-:S03]  /*3850*/  PRMT R0, RZ, 0x7610, R0 ;  /* 0x00007610ff007816 */ /* 0x000fc60000000000 */
[----:B------:R0:W-:Y:S01]  /*3860*/  @!P3 STG.E.U8 desc[UR22][R10.64+0x8], R29 ;  /* 0x0000081d0a00b986 */ /* 0x0001e2000c101116 */
[----:B------:R-:W-:Y:S05]  /*3870*/  @P2 BRA `(.L_x_47) ;  /* 0x0000000000042947 */ /* 0x000fea0003800000 */
[----:B------:R0:W5:Y:S02]  /*3880*/  LDG.E.U8 R0, desc[UR22][R24.64+0x9] ;  /* 0x0000091618007981 */ /* 0x000164000c1e1100 */
.L_x_47:
[----:B------:R-:W-:Y:S05]  /*3890*/  BSYNC B1 ;  /* 0x0000000000017941 */ /* 0x000fea0003800000 */
.L_x_46:
        /* <DEDUP_REMOVED lines=12> */
.L_x_49:
[----:B------:R-:W-:Y:S05]  /*3960*/  BSYNC B1 ;  /* 0x0000000000017941 */ /* 0x000fea0003800000 */
.L_x_48:
        /* <DEDUP_REMOVED lines=12> */
.L_x_51:
[----:B------:R-:W-:Y:S05]  /*3a30*/  BSYNC B1 ;  /* 0x0000000000017941 */ /* 0x000fea0003800000 */
.L_x_50:
        /* <DEDUP_REMOVED lines=12> */
.L_x_53:
[----:B------:R-:W-:Y:S05]  /*3b00*/  BSYNC B1 ;  /* 0x0000000000017941 */ /* 0x000fea0003800000 */
.L_x_52:
        /* <DEDUP_REMOVED lines=12> */
.L_x_55:
[----:B------:R-:W-:Y:S05]  /*3bd0*/  BSYNC B1 ;  /* 0x0000000000017941 */ /* 0x000fea0003800000 */
.L_x_54:
        /* <DEDUP_REMOVED lines=12> */
.L_x_57:
[----:B------:R-:W-:Y:S05]  /*3ca0*/  BSYNC B1 ;  /* 0x0000000000017941 */ /* 0x000fea0003800000 */
.L_x_56:
        /* <DEDUP_REMOVED lines=12> */
.L_x_59:
[----:B------:R-:W-:Y:S05]  /*3d70*/  BSYNC B1 ;  /* 0x0000000000017941 */ /* 0x000fea0003800000 */
.L_x_58:
        /* <DEDUP_REMOVED lines=12> */
.L_x_61:
[----:B------:R-:W-:Y:S05]  /*3e40*/  BSYNC B1 ;  /* 0x0000000000017941 */ /* 0x000fea0003800000 */
.L_x_60:
        /* <DEDUP_REMOVED lines=12> */
.L_x_63:
[----:B------:R-:W-:Y:S05]  /*3f10*/  BSYNC B1 ;  /* 0x0000000000017941 */ /* 0x000fea0003800000 */
.L_x_62:
        /* <DEDUP_REMOVED lines=12> */
.L_x_65:
[----:B------:R-:W-:Y:S05]  /*3fe0*/  BSYNC B1 ;  /* 0x0000000000017941 */ /* 0x000fea0003800000 */
.L_x_64:
        /* <DEDUP_REMOVED lines=12> */
.L_x_67:
[----:B------:R-:W-:Y:S05]  /*40b0*/  BSYNC B1 ;  /* 0x0000000000017941 */ /* 0x000fea0003800000 */
.L_x_66:
        /* <DEDUP_REMOVED lines=12> */
.L_x_69:
[----:B------:R-:W-:Y:S05]  /*4180*/  BSYNC B1 ;  /* 0x0000000000017941 */ /* 0x000fea0003800000 */
.L_x_68:
        /* <DEDUP_REMOVED lines=12> */
.L_x_71:
[----:B------:R-:W-:Y:S05]  /*4250*/  BSYNC B1 ;  /* 0x0000000000017941 */ /* 0x000fea0003800000 */
.L_x_70:
        /* <DEDUP_REMOVED lines=12> */
.L_x_73:
[----:B------:R-:W-:Y:S05]  /*4320*/  BSYNC B1 ;  /* 0x0000000000017941 */ /* 0x000fea0003800000 */
.L_x_72:
        /* <DEDUP_REMOVED lines=12> */
.L_x_75:
[----:B------:R-:W-:Y:S05]  /*43f0*/  BSYNC B1 ;  /* 0x0000000000017941 */ /* 0x000fea0003800000 */
.L_x_74:
        /* <DEDUP_REMOVED lines=12> */
.L_x_77:
[----:B------:R-:W-:Y:S05]  /*44c0*/  BSYNC B1 ;  /* 0x0000000000017941 */ /* 0x000fea0003800000 */
.L_x_76:
        /* <DEDUP_REMOVED lines=12> */
.L_x_79:
[----:B------:R-:W-:Y:S05]  /*4590*/  BSYNC B1 ;  /* 0x0000000000017941 */ /* 0x000fea0003800000 */
.L_x_78:
        /* <DEDUP_REMOVED lines=12> */
.L_x_81:
[----:B------:R-:W-:Y:S05]  /*4660*/  BSYNC B1 ;  /* 0x0000000000017941 */ /* 0x000fea0003800000 */
.L_x_80:
        /* <DEDUP_REMOVED lines=12> */
.L_x_83:
[----:B------:R-:W-:Y:S05]  /*4730*/  BSYNC B1 ;  /* 0x0000000000017941 */ /* 0x000fea0003800000 */
.L_x_82:
        /* <DEDUP_REMOVED lines=12> */
.L_x_85:
[----:B------:R-:W-:Y:S05]  /*4800*/  BSYNC B1 ;  /* 0x0000000000017941 */ /* 0x000fea0003800000 */
.L_x_84:
        /* <DEDUP_REMOVED lines=12> */
.L_x_87:
[----:B------:R-:W-:Y:S05]  /*48d0*/  BSYNC B1 ;  /* 0x0000000000017941 */ /* 0x000fea0003800000 */
.L_x_86:
        /* <DEDUP_REMOVED lines=12> */
.L_x_89:
[----:B------:R-:W-:Y:S05]  /*49a0*/  BSYNC B1 ;  /* 0x0000000000017941 */ /* 0x000fea0003800000 */
.L_x_88:
        /* <DEDUP_REMOVED lines=12> */
.L_x_91:
[----:B------:R-:W-:Y:S05]  /*4a70*/  BSYNC B1 ;  /* 0x0000000000017941 */ /* 0x000fea0003800000 */
.L_x_90:
        /* <DEDUP_REMOVED lines=12> */
.L_x_93:
[----:B------:R-:W-:Y:S05]  /*4b40*/  BSYNC B1 ;  /* 0x0000000000017941 */ /* 0x000fea0003800000 */
.L_x_92:
        /* <DEDUP_REMOVED lines=12> */
.L_x_95:
[----:B------:R-:W-:Y:S05]  /*4c10*/  BSYNC B1 ;  /* 0x0000000000017941 */ /* 0x000fea0003800000 */
.L_x_94:
        /* <DEDUP_REMOVED lines=12> */
.L_x_97:
[----:B------:R-:W-:Y:S05]  /*4ce0*/  BSYNC B1 ;  /* 0x0000000000017941 */ /* 0x000fea0003800000 */
.L_x_96:
        /* <DEDUP_REMOVED lines=12> */
.L_x_99:
[----:B------:R-:W-:Y:S05]  /*4db0*/  BSYNC B1 ;  /* 0x0000000000017941 */ /* 0x000fea0003800000 */
.L_x_98:
        /* <DEDUP_REMOVED lines=12> */
.L_x_101:
[----:B------:R-:W-:Y:S05]  /*4e80*/  BSYNC B1 ;  /* 0x0000000000017941 */ /* 0x000fea0003800000 */
.L_x_100:
        /* <DEDUP_REMOVED lines=12> */
.L_x_103:
[----:B------:R-:W-:Y:S05]  /*4f50*/  BSYNC B1 ;  /* 0x0000000000017941 */ /* 0x000fea0003800000 */
.L_x_102:
        /* <DEDUP_REMOVED lines=12> */
.L_x_105:
[----:B------:R-:W-:Y:S05]  /*5020*/  BSYNC B1 ;  /* 0x0000000000017941 */ /* 0x000fea0003800000 */
.L_x_104:
        /* <DEDUP_REMOVED lines=12> */
.L_x_107:
[----:B------:R-:W-:Y:S05]  /*50f0*/  BSYNC B1 ;  /* 0x0000000000017941 */ /* 0x000fea0003800000 */
.L_x_106:
        /* <DEDUP_REMOVED lines=12> */
.L_x_109:
[----:B------:R-:W-:Y:S05]  /*51c0*/  BSYNC B1 ;  /* 0x0000000000017941 */ /* 0x000fea0003800000 */
.L_x_108:
        /* <DEDUP_REMOVED lines=12> */
.L_x_111:
[----:B------:R-:W-:Y:S05]  /*5290*/  BSYNC B1 ;  /* 0x0000000000017941 */ /* 0x000fea0003800000 */
.L_x_110:
        /* <DEDUP_REMOVED lines=12> */
.L_x_113:
[----:B------:R-:W-:Y:S05]  /*5360*/  BSYNC B1 ;  /* 0x0000000000017941 */ /* 0x000fea0003800000 */
.L_x_112:
        /* <DEDUP_REMOVED lines=12> */
.L_x_115:
[----:B------:R-:W-:Y:S05]  /*5430*/  BSYNC B1 ;  /* 0x0000000000017941 */ /* 0x000fea0003800000 */
.L_x_114:
        /* <DEDUP_REMOVED lines=12> */
.L_x_117:
[----:B------:R-:W-:Y:S05]  /*5500*/  BSYNC B1 ;  /* 0x0000000000017941 */ /* 0x000fea0003800000 */
.L_x_116:
        /* <DEDUP_REMOVED lines=12> */
.L_x_119:
[----:B------:R-:W-:Y:S05]  /*55d0*/  BSYNC B1 ;  /* 0x0000000000017941 */ /* 0x000fea0003800000 */
.L_x_118:
        /* <DEDUP_REMOVED lines=12> */
.L_x_121:
[----:B------:R-:W-:Y:S05]  /*56a0*/  BSYNC B1 ;  /* 0x0000000000017941 */ /* 0x000fea0003800000 */
.L_x_120:
        /* <DEDUP_REMOVED lines=12> */
.L_x_123:
[----:B------:R-:W-:Y:S05]  /*5770*/  BSYNC B1 ;  /* 0x0000000000017941 */ /* 0x000fea0003800000 */
.L_x_122:
        /* <DEDUP_REMOVED lines=12> */
.L_x_125:
[----:B------:R-:W-:Y:S05]  /*5840*/  BSYNC B1 ;  /* 0x0000000000017941 */ /* 0x000fea0003800000 */
.L_x_124:
        /* <DEDUP_REMOVED lines=12> */
.L_x_127:
[----:B------:R-:W-:Y:S05]  /*5910*/  BSYNC B1 ;  /* 0x0000000000017941 */ /* 0x000fea0003800000 */
.L_x_126:
        /* <DEDUP_REMOVED lines=12> */
.L_x_129:
[----:B------:R-:W-:Y:S05]  /*59e0*/  BSYNC B1 ;  /* 0x0000000000017941 */ /* 0x000fea0003800000 */
.L_x_128:
        /* <DEDUP_REMOVED lines=12> */
.L_x_131:
[----:B------:R-:W-:Y:S05]  /*5ab0*/  BSYNC B1 ;  /* 0x0000000000017941 */ /* 0x000fea0003800000 */
.L_x_130:
        /* <DEDUP_REMOVED lines=12> */
.L_x_133:
[----:B------:R-:W-:Y:S05]  /*5b80*/  BSYNC B1 ;  /* 0x0000000000017941 */ /* 0x000fea0003800000 */
.L_x_132:
        /* <DEDUP_REMOVED lines=12> */
.L_x_135:
[----:B------:R-:W-:Y:S05]  /*5c50*/  BSYNC B1 ;  /* 0x0000000000017941 */ /* 0x000fea0003800000 */
.L_x_134:
        /* <DEDUP_REMOVED lines=12> */
.L_x_137:
[----:B------:R-:W-:Y:S05]  /*5d20*/  BSYNC B1 ;  /* 0x0000000000017941 */ /* 0x000fea0003800000 */
.L_x_136:
        /* <DEDUP_REMOVED lines=12> */
.L_x_139:
[----:B------:R-:W-:Y:S05]  /*5df0*/  BSYNC B1 ;  /* 0x0000000000017941 */ /* 0x000fea0003800000 */
.L_x_138:
        /* <DEDUP_REMOVED lines=12> */
.L_x_141:
[----:B------:R-:W-:Y:S05]  /*5ec0*/  BSYNC B1 ;  /* 0x0000000000017941 */ /* 0x000fea0003800000 */
.L_x_140:
        /* <DEDUP_REMOVED lines=12> */
.L_x_143:
[----:B------:R-:W-:Y:S05]  /*5f90*/  BSYNC B1 ;  /* 0x0000000000017941 */ /* 0x000fea0003800000 */
.L_x_142:
        /* <DEDUP_REMOVED lines=12> */
.L_x_145:
[----:B------:R-:W-:Y:S05]  /*6060*/  BSYNC B1 ;  /* 0x0000000000017941 */ /* 0x000fea0003800000 */
.L_x_144:
        /* <DEDUP_REMOVED lines=12> */
.L_x_147:
[----:B------:R-:W-:Y:S05]  /*6130*/  BSYNC B1 ;  /* 0x0000000000017941 */ /* 0x000fea0003800000 */
.L_x_146:
        /* <DEDUP_REMOVED lines=12> */
.L_x_149:
[----:B------:R-:W-:Y:S05]  /*6200*/  BSYNC B1 ;  /* 0x0000000000017941 */ /* 0x000fea0003800000 */
.L_x_148:
        /* <DEDUP_REMOVED lines=12> */
.L_x_151:
[----:B------:R-:W-:Y:S05]  /*62d0*/  BSYNC B1 ;  /* 0x0000000000017941 */ /* 0x000fea0003800000 */
.L_x_150:
        /* <DEDUP_REMOVED lines=12> */
.L_x_153:
[----:B------:R-:W-:Y:S05]  /*63a0*/  BSYNC B1 ;  /* 0x0000000000017941 */ /* 0x000fea0003800000 */
.L_x_152:
        /* <DEDUP_REMOVED lines=12> */
.L_x_155:
[----:B------:R-:W-:Y:S05]  /*6470*/  BSYNC B1 ;  /* 0x0000000000017941 */ /* 0x000fea0003800000 */
.L_x_154:
        /* <DEDUP_REMOVED lines=12> */
.L_x_157:
[----:B------:R-:W-:Y:S05]  /*6540*/  BSYNC B1 ;  /* 0x0000000000017941 */ /* 0x000fea0003800000 */
.L_x_156:
        /* <DEDUP_REMOVED lines=12> */
.L_x_159:
[----:B------:R-:W-:Y:S05]  /*6610*/  BSYNC B1 ;  /* 0x0000000000017941 */ /* 0x000fea0003800000 */
.L_x_158:
        /* <DEDUP_REMOVED lines=12> */
.L_x_161:
[----:B------:R-:W-:Y:S05]  /*66e0*/  BSYNC B1 ;  /* 0x0000000000017941 */ /* 0x000fea0003800000 */
.L_x_160:
[----:B-----5:R-:W-:Y:S01]  /*66f0*/  LOP3.LUT R0, R0, 0xff, RZ, 0xc0, !PT ;  /* 0x000000ff00007812 */ /* 0x020fe200078ec0ff */
[----:B------:R-:W-:Y:S01]  /*6700*/  BSSY B1, `(.L_x_162) ;  /* 0x000000b000017945 */ /* 0x000fe20003800000 */
[----:B------:R-:W-:Y:S02]  /*6710*/  ISETP.LT.OR P1, PT, R28, 0x7a, !P1 ;  /* 0x0000007a1c00780c */ /* 0x000fe40004f21670 */
[----:B------:R-:W-:-:S05]  /*6720*/  F2FP.F16.E4M3.UNPACK_B R0, R0 ;  /* 0x00000000ff00723e */ /* 0x000fca00020006ff */
[----:B------:R-:W-:-:S05]  /*6730*/  HADD2.F32 R0, -RZ, R0.H0_H0 ;  /* 0x20000000ff007230 */ /* 0x000fca0000004100 */
[----:B------:R-:W-:-:S04]  /*6740*/  FMUL R0, R0, R7 ;  /* 0x0000000700007220 */ /* 0x000fc80000400000 */
[----:B------:R-:W-:-:S05]  /*6750*/  FFMA R0, R19, R6, R0 ;  /* 0x0000000613007223 */ /* 0x000fca0000000000 */
[----:B0-2---:R-:W-:Y:S02]  /*6760*/  F2FP.SATFINITE.E4M3.F32.PACK_AB_MERGE_C R11, RZ, R0, RZ ;  /* 0x00000000ff0b723e */ /* 0x005fe400048070ff */
[----:B------:R-:W-:-:S03]  /*6770*/  PRMT R0, RZ, 0x7610, R0 ;  /* 0x00007610ff007816 */ /* 0x000fc60000000000 */
[----:B------:R0:W-:Y:S01]  /*6780*/  @!P2 STG.E.U8 desc[UR22][R4.64+0x78], R11 ;  /* 0x0000780b0400a986 */ /* 0x0001e2000c101116 */
[----:B------:R-:W-:Y:S05]  /*6790*/  @P1 BRA `(.L_x_163) ;  /* 0x0000000000041947 */ /* 0x000fea0003800000 */
[----:B------:R2:W5:Y:S02]  /*67a0*/  LDG.E.U8 R0, desc[UR22][R26.64+0x79] ;  /* 0x000079161a007981 */ /* 0x000564000c1e1100 */
.L_x_163:
[----:B------:R-:W-:Y:S05]  /*67b0*/  BSYNC B1 ;  /* 0x0000000000017941 */ /* 0x000fea0003800000 */
.L_x_162:
[----:B------:R-:W-:Y:S05]  /*67c0*/  @P1 BRA `(.L_x_164) ;  /* 0x0000001000281947 */ /* 0x000fea0003800000 */
[----:B-----5:R-:W-:-:S04]  /*67d0*/  LOP3.LUT R0, R0, 0xff, RZ, 0xc0, !PT ;  /* 0x000000ff00007812 */ /* 0x020fc800078ec0ff */
[----:B------:R-:W-:-:S05]  /*67e0*/  F2FP.F16.E4M3.UNPACK_B R0, R0 ;  /* 0x00000000ff00723e */ /* 0x000fca00020006ff */
[----:B------:R-:W-:-:S05]  /*67f0*/  HADD2.F32 R0, -RZ, R0.H0_H0 ;  /* 0x20000000ff007230 */ /* 0x000fca0000004100 */
[----:B0-----:R-:W-:-:S04]  /*6800*/  FMUL R11, R0, R7 ;  /* 0x00000007000b7220 */ /* 0x001fc80000400000 */
[----:B------:R-:W-:-:S05]  /*6810*/  FFMA R11, R18, R6, R11 ;  /* 0x00000006120b7223 */ /* 0x000fca000000000b */
[----:B------:R-:W-:-:S05]  /*6820*/  F2FP.SATFINITE.E4M3.F32.PACK_AB_MERGE_C R11, RZ, R11, RZ ;  /* 0x0000000bff0b723e */ /* 0x000fca00048070ff */
[----:B------:R0:W-:Y:S01]  /*6830*/  STG.E.U8 desc[UR22][R4.64+0x79], R11 ;  /* 0x0000790b04007986 */ /* 0x0001e2000c101116 */
[----:B------:R-:W-:Y:S05]  /*6840*/  BRA `(.L_x_164) ;  /* 0x0000001000087947 */ /* 0x000fea0003800000 */
.L_x_35:
[C---:B------:R-:W-:Y:S01]  /*6850*/  ISETP.GE.AND P1, PT, R32.reuse, 0x1, PT ;  /* 0x000000012000780c */ /* 0x040fe20003f26270 */
[-C--:B------:R-:W-:Y:S01]  /*6860*/  FMUL R143, R143, R6.reuse ;  /* 0x000000068f8f7220 */ /* 0x080fe20000400000 */
[----:B------:R-:W-:Y:S01]  /*6870*/  ISETP.GE.AND P0, PT, R32, 0x9, PT ;  /* 0x000000092000780c */ /* 0x000fe20003f06270 */
[-C--:B------:R-:W-:Y:S01]  /*6880*/  FMUL R142, R142, R6.reuse ;  /* 0x000000068e8e7220 */ /* 0x080fe20000400000 */
[C---:B------:R-:W-:Y:S01]  /*6890*/  ISETP.LT.OR P2, PT, R28.reuse, 0x1, !P1 ;  /* 0x000000011c00780c */ /* 0x040fe20004f41670 */
[-C--:B------:R-:W-:Y:S01]  /*68a0*/  FMUL R141, R141, R6.reuse ;  /* 0x000000068d8d7220 */ /* 0x080fe20000400000 */
[----:B------:R-:W-:Y:S01]  /*68b0*/  ISETP.LT.OR P3, PT, R28, 0x2, !P1 ;  /* 0x000000021c00780c */ /* 0x000fe20004f61670 */
[-C--:B------:R-:W-:Y:S01]  /*68c0*/  FMUL R140, R140, R6.reuse ;  /* 0x000000068c8c7220 */ /* 0x080fe20000400000 */
[----:B------:R-:W-:Y:S01]  /*68d0*/  ISETP.LT.OR P4, PT, R28, 0x1, !P0 ;  /* 0x000000011c00780c */ /* 0x000fe20004781670 */
[-C--:B------:R-:W-:Y:S01]  /*68e0*/  FMUL R139, R139, R6.reuse ;  /* 0x000000068b8b7220 */ /* 0x080fe20000400000 */
[----:B------:R-:W-:Y:S01]  /*68f0*/  F2FP.SATFINITE.E4M3.F32.PACK_AB_MERGE_C R143, RZ, R143, RZ ;  /* 0x0000008fff8f723e */ /* 0x000fe200048070ff */
[----:B------:R-:W-:Y:S01]  /*6900*/  FMUL R138, R138, R6 ;  /* 0x000000068a8a7220 */ /* 0x000fe20000400000 */
[----:B------:R-:W-:Y:S01]  /*6910*/  F2FP.SATFINITE.E4M3.F32.PACK_AB_MERGE_C R25, RZ, R142, RZ ;  /* 0x0000008eff19723e */ /* 0x000fe200048070ff */
[-C--:B------:R-:W-:Y:S01]  /*6920*/  FMUL R137, R137, R6.reuse ;  /* 0x0000000689897220 */ /* 0x080fe20000400000 */
[----:B------:R-:W-:Y:S01]  /*6930*/  F2FP.SATFINITE.E4M3.F32.PACK_AB_MERGE_C R141, RZ, R141, RZ ;  /* 0x0000008dff8d723e */ /* 0x000fe200048070ff */
[-C--:B------:R-:W-:Y:S01]  /*6940*/  FMUL R136, R136, R6.reuse ;  /* 0x0000000688887220 */ /* 0x080fe20000400000 */
[C---:B------:R-:W-:Y:S01]  /*6950*/  ISETP.LT.OR P5, PT, R28.reuse, 0x9, !P0 ;  /* 0x000000091c00780c */ /* 0x040fe200047a1670 */
[----:B------:R-:W-:Y:S01]  /*6960*/  @!P2 STG.E.U8 desc[UR22][R10.64], R143 ;  /* 0x0000008f0a00a986 */ /* 0x000fe2000c101116 */
[C---:B------:R-:W-:Y:S01]  /*6970*/  ISETP.LT.OR P2, PT, R28.reuse, 0x2, !P0 ;  /* 0x000000021c00780c */ /* 0x040fe20004741670 */
[-C--:B------:R-:W-:Y:S01]  /*6980*/  FMUL R135, R135, R6.reuse ;  /* 0x0000000687877220 */ /* 0x080fe20000400000 */
[C---:B------:R-:W-:Y:S01]  /*6990*/  ISETP.LT.OR P6, PT, R28.reuse, 0xa, !P0 ;  /* 0x0000000a1c00780c */ /* 0x040fe200047c1670 */
[----:B------:R1:W-:Y:S01]  /*69a0*/  @!P3 STG.E.U8 desc[UR22][R10.64+0x1], R25 ;  /* 0x000001190a00b986 */ /* 0x0003e2000c101116 */
[----:B------:R-:W-:Y:S01]  /*69b0*/  ISETP.LT.OR P3, PT, R28, 0x9, !P1 ;  /* 0x000000091c00780c */ /* 0x000fe20004f61670 */
[-C--:B------:R-:W-:Y:S01]  /*69c0*/  FMUL R134, R134, R6.reuse ;  /* 0x0000000686867220 */ /* 0x080fe20000400000 */
[----:B------:R-:W-:Y:S01]  /*69d0*/  F2FP.SATFINITE.E4M3.F32.PACK_AB_MERGE_C R139, RZ, R139, RZ ;  /* 0x0000008bff8b723e */ /* 0x000fe200048070ff */
[----:B------:R-:W-:Y:S01]  /*69e0*/  @!P4 STG.E.U8 desc[UR22][R4.64], R141 ;  /* 0x0000008d0400c986 */ /* 0x000fe2000c101116 */
[----:B------:R-:W-:Y:S01]  /*69f0*/  ISETP.LT.OR P4, PT, R28, 0xa, !P1 ;  /* 0x0000000a1c00780c */ /* 0x000fe20004f81670 */
[----:B------:R-:W-:Y:S01]  /*6a00*/  FMUL R133, R133, R6 ;  /* 0x0000000685857220 */ /* 0x000fe20000400000 */
[----:B------:R-:W-:Y:S01]  /*6a10*/  F2FP.SATFINITE.E4M3.F32.PACK_AB_MERGE_C R27, RZ, R138, RZ ;  /* 0x0000008aff1b723e */ /* 0x000fe200048070ff */
[-C--:B------:R-:W-:Y:S01]  /*6a20*/  FMUL R132, R132, R6.reuse ;  /* 0x0000000684847220 */ /* 0x080fe20000400000 */
[----:B------:R-:W-:Y:S01]  /*6a30*/  F2FP.SATFINITE.E4M3.F32.PACK_AB_MERGE_C R137, RZ, R137, RZ ;  /* 0x00000089ff89723e */ /* 0x000fe200048070ff */
[----:B------:R-:W-:Y:S01]  /*6a40*/  FMUL R131, R131, R6 ;  /* 0x0000000683837220 */ /* 0x000fe20000400000 */
[----:B------:R-:W-:Y:S01]  /*6a50*/  F2FP.SATFINITE.E4M3.F32.PACK_AB_MERGE_C R29, RZ, R136, RZ ;  /* 0x00000088ff1d723e */ /* 0x000fe200048070ff */
[----:B------:R-:W-:Y:S01]  /*6a60*/  FMUL R130, R130, R6 ;  /* 0x0000000682827220 */ /* 0x000fe20000400000 */
[----:B-1----:R-:W-:Y:S01]  /*6a70*/  F2FP.SATFINITE.E4M3.F32.PACK_AB_MERGE_C R25, RZ, R140, RZ ;  /* 0x0000008cff19723e */ /* 0x002fe200048070ff */
[-C--:B------:R-:W-:Y:S01]  /*6a80*/  FMUL R129, R129, R6.reuse ;  /* 0x0000000681817220 */ /* 0x080fe20000400000 */
[----:B------:R-:W-:Y:S01]  /*6a90*/  F2FP.SATFINITE.E4M3.F32.PACK_AB_MERGE_C R135, RZ, R135, RZ ;  /* 0x00000087ff87723e */ /* 0x000fe200048070ff */
[-C--:B------:R-:W-:Y:S01]  /*6aa0*/  FMUL R128, R128, R6.reuse ;  /* 0x0000000680807220 */ /* 0x080fe20000400000 */
[----:B------:R-:W-:Y:S01]  /*6ab0*/  F2FP.SATFINITE.E4M3.F32.PACK_AB_MERGE_C R133, RZ, R133, RZ ;  /* 0x00000085ff85723e */ /* 0x000fe200048070ff */
[----:B------:R1:W-:Y:S01]  /*6ac0*/  @!P2 STG.E.U8 desc[UR22][R4.64+0x1], R25 ;  /* 0x000001190400a986 */ /* 0x0003e2000c101116 */
[C---:B------:R-:W-:Y:S01]  /*6ad0*/  ISETP.LT.OR P2, PT, R28.reuse, 0x19, !P1 ;  /* 0x000000191c00780c */ /* 0x040fe20004f41670 */
[-C--:B------:R-:W-:Y:S01]  /*6ae0*/  FMUL R127, R127, R6.reuse ;  /* 0x000000067f7f7220 */ /* 0x080fe20000400000 */
[----:B------:R-:W-:Y:S01]  /*6af0*/  F2FP.SATFINITE.E4M3.F32.PACK_AB_MERGE_C R131, RZ, R131, RZ ;  /* 0x00000083ff83723e */ /* 0x000fe200048070ff */
[----:B------:R-:W-:Y:S01]  /*6b00*/  @!P3 STG.E.U8 desc[UR22][R10.64+0x8], R139 ;  /* 0x0000088b0a00b986 */ /* 0x000fe2000c101116 */
[----:B------:R-:W-:Y:S01]  /*6b10*/  ISETP.LT.OR P3, PT, R28, 0x11, !P1 ;  /* 0x000000111c00780c */ /* 0x000fe20004f61670 */
        /* <DEDUP_REMOVED lines=8> */
[----:B------:R-:W-:Y:S01]  /*6ba0*/  FMUL R124, R124, R6 ;  /* 0x000000067c7c7220 */ /* 0x000fe20000400000 */
[----:B-1----:R-:W-:Y:S01]  /*6bb0*/  F2FP.SATFINITE.E4M3.F32.PACK_AB_MERGE_C R25, RZ, R134, RZ ;  /* 0x00000086ff19723e */ /* 0x002fe200048070ff */
[----:B------:R1:W-:Y:S01]  /*6bc0*/  @!P6 STG.E.U8 desc[UR22][R4.64+0x9], R29 ;  /* 0x0000091d0400e986 */ /* 0x0003e2000c101116 */
[----:B------:R-:W-:Y:S01]  /*6bd0*/  ISETP.LT.OR P6, PT, R28, 0x12, !P0 ;  /* 0x000000121c00780c */ /* 0x000fe200047c1670 */
[-C--:B------:R-:W-:Y:S01]  /*6be0*/  FMUL R123, R123, R6.reuse ;  /* 0x000000067b7b7220 */ /* 0x080fe20000400000 */
[----:B------:R-:W-:Y:S01]  /*6bf0*/  FMUL R122, R122, R6 ;  /* 0x000000067a7a7220 */ /* 0x000fe20000400000 */
[----:B--2---:R-:W-:Y:S01]  /*6c00*/  F2FP.SATFINITE.E4M3.F32.PACK_AB_MERGE_C R27, RZ, R132, RZ ;  /* 0x00000084ff1b723e */ /* 0x004fe200048070ff */
[----:B------:R-:W-:Y:S01]  /*6c10*/  @!P3 STG.E.U8 desc[UR22][R10.64+0x10], R135 ;  /* 0x000010870a00b986 */ /* 0x000fe2000c101116 */
[C---:B------:R-:W-:Y:S01]  /*6c20*/  ISETP.LT.OR P3, PT, R28.reuse, 0x1a, !P1 ;  /* 0x0000001a1c00780c */ /* 0x040fe20004f61670 */
[-C--:B------:R-:W-:Y:S01]  /*6c30*/  FMUL R121, R121, R6.reuse ;  /* 0x0000000679797220 */ /* 0x080fe20000400000 */
[----:B------:R-:W-:Y:S01]  /*6c40*/  F2FP.SATFINITE.E4M3.F32.PACK_AB_MERGE_C R125, RZ, R125, RZ ;  /* 0x0000007dff7d723e */ /* 0x000fe200048070ff */
[----:B------:R2:W-:Y:S01]  /*6c50*/  @!P4 STG.E.U8 desc[UR22][R10.64+0x11], R25 ;  /* 0x000011190a00c986 */ /* 0x0005e2000c101116 */
[----:B------:R-:W-:Y:S01]  /*6c60*/  ISETP.LT.OR P4, PT, R28, 0x1a, !P0 ;  /* 0x0000001a1c00780c */ /* 0x000fe20004781670 */
[----:B------:R-:W-:Y:S01]  /*6c70*/  FMUL R120, R120, R6 ;  /* 0x0000000678787220 */ /* 0x000fe20000400000 */
[----:B-1----:R-:W-:Y:S01]  /*6c80*/  F2FP.SATFINITE.E4M3.F32.PACK_AB_MERGE_C R29, RZ, R126, RZ ;  /* 0x0000007eff1d723e */ /* 0x002fe200048070ff */
[----:B------:R-:W-:Y:S01]  /*6c90*/  @!P5 STG.E.U8 desc[UR22][R4.64+0x10], R133 ;  /* 0x000010850400d986 */ /* 0x000fe2000c101116 */
[C---:B------:R-:W-:Y:S01]  /*6ca0*/  ISETP.LT.OR P5, PT, R28.reuse, 0x21, !P1 ;  /* 0x000000211c00780c */ /* 0x040fe20004fa1670 */
[-C--:B------:R-:W-:Y:S01]  /*6cb0*/  FMUL R119, R119, R6.reuse ;  /* 0x0000000677777220 */ /* 0x080fe20000400000 */
[----:B------:R-:W-:Y:S01]  /*6cc0*/  F2FP.SATFINITE.E4M3.F32.PACK_AB_MERGE_C R123, RZ, R123, RZ ;  /* 0x0000007bff7b723e */ /* 0x000fe200048070ff */
[----:B------:R1:W-:Y:S01]  /*6cd0*/  @!P6 STG.E.U8 desc[UR22][R4.64+0x11], R27 ;  /* 0x0000111b0400e986 */ /* 0x0003e2000c101116 */
[----:B------:R-:W-:Y:S01]  /*6ce0*/  ISETP.LT.OR P6, PT, R28, 0x22, !P1 ;  /* 0x000000221c00780c */ /* 0x000fe20004fc1670 */
[-C--:B------:R-:W-:Y:S01]  /*6cf0*/  FMUL R118, R118, R6.reuse ;  /* 0x0000000676767220 */ /* 0x080fe20000400000 */
[----:B------:R-:W-:Y:S01]  /*6d00*/  F2FP.SATFINITE.E4M3.F32.PACK_AB_MERGE_C R121, RZ, R121, RZ ;  /* 0x00000079ff79723e */ /* 0x000fe200048070ff */
[----:B------:R-:W-:Y:S01]  /*6d10*/  @!P2 STG.E.U8 desc[UR22][R10.64+0x18], R131 ;  /* 0x000018830a00a986 */ /* 0x000fe2000c101116 */
[----:B------:R-:W-:Y:S01]  /*6d20*/  ISETP.LT.OR P2, PT, R28, 0x19, !P0 ;  /* 0x000000191c00780c */ /* 0x000fe20004741670 */
[----:B------:R-:W-:Y:S01]  /*6d30*/  FMUL R117, R117, R6 ;  /* 0x0000000675757220 */ /* 0x000fe20000400000 */
[----:B--2---:R-:W-:Y:S01]  /*6d40*/  F2FP.SATFINITE.E4M3.F32.PACK_AB_MERGE_C R25, RZ, R130, RZ ;  /* 0x00000082ff19723e */ /* 0x004fe200048070ff */
[-C--:B------:R-:W-:Y:S01]  /*6d50*/  FMUL R116, R116, R6.reuse ;  /* 0x0000000674747220 */ /* 0x080fe20000400000 */
[----:B------:R-:W-:Y:S01]  /*6d60*/  F2FP.SATFINITE.E4M3.F32.PACK_AB_MERGE_C R119, RZ, R119, RZ ;  /* 0x00000077ff77723e */ /* 0x000fe200048070ff */
[----:B------:R-:W-:Y:S01]  /*6d70*/  FMUL R115, R115, R6 ;  /* 0x0000000673737220 */ /* 0x000fe20000400000 */
[----:B------:R-:W-:Y:S01]  /*6d80*/  F2FP.SATFINITE.E4M3.F32.PACK_AB_MERGE_C R117, RZ, R117, RZ ;  /* 0x00000075ff75723e */ /* 0x000fe200048070ff */
[----:B------:R2:W-:Y:S01]  /*6d90*/  @!P3 STG.E.U8 desc[UR22][R10.64+0x19], R25 ;  /* 0x000019190a00b986 */ /* 0x0005e2000c101116 */
[----:B-1----:R-:W-:Y:S01]  /*6da0*/  F2FP.SATFINITE.E4M3.F32.PACK_AB_MERGE_C R27, RZ, R128, RZ ;  /* 0x00000080ff1b723e */ /* 0x002fe200048070ff */
[-C--:B------:R-:W-:Y:S01]  /*6db0*/  FMUL R114, R114, R6.reuse ;  /* 0x0000000672727220 */ /* 0x080fe20000400000 */
[----:B------:R-:W-:Y:S01]  /*6dc0*/  ISETP.LT.OR P3, PT, R28, 0x21, !P0 ;  /* 0x000000211c00780c */ /* 0x000fe20004761670 */
[-C--:B------:R-:W-:Y:S01]  /*6dd0*/  FMUL R113, R113, R6.reuse ;  /* 0x0000000671717220 */ /* 0x080fe20000400000 */
[-C--:B------:R-:W-:Y:S01]  /*6de0*/  FMUL R112, R112, R6.reuse ;  /* 0x0000000670707220 */ /* 0x080fe20000400000 */
[----:B------:R-:W-:Y:S01]  /*6df0*/  @!P2 STG.E.U8 desc[UR22][R4.64+0x18], R129 ;  /* 0x000018810400a986 */ /* 0x000fe2000c101116 */
[C---:B------:R-:W-:Y:S01]  /*6e00*/  ISETP.LT.OR P2, PT, R28.reuse, 0x29, !P0 ;  /* 0x000000291c00780c */ /* 0x040fe20004741670 */
[-C--:B------:R-:W-:Y:S01]  /*6e10*/  FMUL R111, R111, R6.reuse ;  /* 0x000000066f6f7220 */ /* 0x080fe20000400000 */
[----:B------:R-:W-:Y:S01]  /*6e20*/  F2FP.SATFINITE.E4M3.F32.PACK_AB_MERGE_C R115, RZ, R115, RZ ;  /* 0x00000073ff73723e */ /* 0x000fe200048070ff */
[----:B------:R1:W-:Y:S01]  /*6e30*/  @!P4 STG.E.U8 desc[UR22][R4.64+0x19], R27 ;  /* 0x0000191b0400c986 */ /* 0x0003e2000c101116 */
[----:B------:R-:W-:Y:S01]  /*6e40*/  ISETP.LT.OR P4, PT, R28, 0x22, !P0 ;  /* 0x000000221c00780c */ /* 0x000fe20004781670 */
        /* <DEDUP_REMOVED lines=9> */
[----:B------:R-:W-:Y:S01]  /*6ee0*/  F2FP.SATFINITE.E4M3.F32.PACK_AB_MERGE_C R111, RZ, R111, RZ ;  /* 0x0000006fff6f723e */ /* 0x000fe200048070ff */
[----:B------:R-:W-:Y:S01]  /*6ef0*/  @!P3 STG.E.U8 desc[UR22][R4.64+0x20], R125 ;  /* 0x0000207d0400b986 */ /* 0x000fe2000c101116 */
[----:B-1----:R-:W-:Y:S01]  /*6f00*/  F2FP.SATFINITE.E4M3.F32.PACK_AB_MERGE_C R27, RZ, R122, RZ ;  /* 0x0000007aff1b723e */ /* 0x002fe200048070ff */
[-C--:B------:R-:W-:Y:S01]  /*6f10*/  FMUL R107, R107, R6.reuse ;  /* 0x000000066b6b7220 */ /* 0x080fe20000400000 */
[C---:B------:R-:W-:Y:S01]  /*6f20*/  ISETP.LT.OR P3, PT, R28.reuse, 0x2a, !P0 ;  /* 0x0000002a1c00780c */ /* 0x040fe20004761670 */
[----:B------:R1:W-:Y:S01]  /*6f30*/  @!P4 STG.E.U8 desc[UR22][R4.64+0x21], R25 ;  /* 0x000021190400c986 */ /* 0x0003e2000c101116 */
[----:B------:R-:W-:Y:S01]  /*6f40*/  ISETP.LT.OR P4, PT, R28, 0x32, !P1 ;  /* 0x000000321c00780c */ /* 0x000fe20004f81670 */
[-C--:B------:R-:W-:Y:S01]  /*6f50*/  FMUL R106, R106, R6.reuse ;  /* 0x000000066a6a7220 */ /* 0x080fe20000400000 */
[----:B------:R-:W-:Y:S01]  /*6f60*/  F2FP.SATFINITE.E4M3.F32.PACK_AB_MERGE_C R109, RZ, R109, RZ ;  /* 0x0000006dff6d723e */ /* 0x000fe200048070ff */
[----:B------:R-:W-:Y:S01]  /*6f70*/  @!P5 STG.E.U8 desc[UR22][R10.64+0x28], R123 ;  /* 0x0000287b0a00d986 */ /* 0x000fe2000c101116 */
[C---:B------:R-:W-:Y:S01]  /*6f80*/  ISETP.LT.OR P5, PT, R28.reuse, 0x31, !P0 ;  /* 0x000000311c00780c */ /* 0x040fe200047a1670 */
[----:B------:R-:W-:Y:S01]  /*6f90*/  FMUL R105, R105, R6 ;  /* 0x0000000669697220 */ /* 0x000fe20000400000 */
[----:B--2---:R-:W-:Y:S01]  /*6fa0*/  F2FP.SATFINITE.E4M3.F32.PACK_AB_MERGE_C R29, RZ, R116, RZ ;  /* 0x00000074ff1d723e */ /* 0x004fe200048070ff */
[----:B------:R2:W-:Y:S01]  /*6fb0*/  @!P6 STG.E.U8 desc[UR22][R10.64+0x29], R27 ;  /* 0x0000291b0a00e986 */ /* 0x0005e2000c101116 */
[----:B------:R-:W-:Y:S01]  /*6fc0*/  ISETP.LT.OR P6, PT, R28, 0x32, !P0 ;  /* 0x000000321c00780c */ /* 0x000fe200047c1670 */
[-C--:B------:R-:W-:Y:S01]  /*6fd0*/  FMUL R104, R104, R6.reuse ;  /* 0x0000000668687220 */ /* 0x080fe20000400000 */
[----:B------:R-:W-:Y:S01]  /*6fe0*/  F2FP.SATFINITE.E4M3.F32.PACK_AB_MERGE_C R107, RZ, R107, RZ ;  /* 0x0000006bff6b723e */ /* 0x000fe200048070ff */
[----:B------:R-:W-:Y:S01]  /*6ff0*/  @!P2 STG.E.U8 desc[UR22][R4.64+0x28], R121 ;  /* 0x000028790400a986 */ /* 0x000fe2000c101116 */
[----:B------:R-:W-:Y:S01]  /*7000*/  ISETP.LT.OR P2, PT, R28, 0x31, !P1 ;  /* 0x000000311c00780c */ /* 0x000fe20004f41670 */
[----:B------:R-:W-:Y:S01]  /*7010*/  FMUL R103, R103, R6 ;  /* 0x0000000667677220 */ /* 0x000fe20000400000 */
[----:B-1----:R-:W-:Y:S01]  /*7020*/  F2FP.SATFINITE.E4M3.F32.PACK_AB_MERGE_C R25, RZ, R120, RZ ;  /* 0x00000078ff19723e */ /* 0x002fe200048070ff */
[-C--:B------:R-:W-:Y:S01]  /*7030*/  FMUL R102, R102, R6.reuse ;  /* 0x0000000666667220 */ /* 0x080fe20000400000 */
[-C--:B------:R-:W-:Y:S01]  /*7040*/  FMUL R101, R101, R6.reuse ;  /* 0x0000000665657220 */ /* 0x080fe20000400000 */
[----:B------:R-:W-:Y:S01]  /*7050*/  F2FP.SATFINITE.E4M3.F32.PACK_AB_MERGE_C R105, RZ, R105, RZ ;  /* 0x00000069ff69723e */ /* 0x000fe200048070ff */
[----:B------:R-:W-:Y:S01]  /*7060*/  FMUL R100, R100, R6 ;  /* 0x0000000664647220 */ /* 0x000fe20000400000 */
[----:B--2---:R-:W-:Y:S01]  /*7070*/  F2FP.SATFINITE.E4M3.F32.PACK_AB_MERGE_C R27, RZ, R118, RZ ;  /* 0x00000076ff1b723e */ /* 0x004fe200048070ff */
[----:B------:R1:W-:Y:S01]  /*7080*/  @!P3 STG.E.U8 desc[UR22][R4.64+0x29], R25 ;  /* 0x000029190400b986 */ /* 0x0003e2000c101116 */
        /* <DEDUP_REMOVED lines=9> */
[-C--:B------:R-:W-:Y:S01]  /*7120*/  FMUL R97, R97, R6.reuse ;  /* 0x0000000661617220 */ /* 0x080fe20000400000 */
[-C--:B------:R-:W-:Y:S01]  /*7130*/  FMUL R96, R96, R6.reuse ;  /* 0x0000000660607220 */ /* 0x080fe20000400000 */
[----:B------:R-:W-:Y:S01]  /*7140*/  @!P5 STG.E.U8 desc[UR22][R4.64+0x30], R117 ;  /* 0x000030750400d986 */ /* 0x000fe2000c101116 */
[C---:B------:R-:W-:Y:S01]  /*7150*/  ISETP.LT.OR P5, PT, R28.reuse, 0x39, !P0 ;  /* 0x000000391c00780c */ /* 0x040fe200047a1670 */
[----:B------:R-:W-:Y:S01]  /*7160*/  FMUL R95, R95, R6 ;  /* 0x000000065f5f7220 */ /* 0x000fe20000400000 */
[----:B-1----:R-:W-:Y:S01]  /*7170*/  F2FP.SATFINITE.E4M3.F32.PACK_AB_MERGE_C R25, RZ, R114, RZ ;  /* 0x00000072ff19723e */ /* 0x002fe200048070ff */
        /* <DEDUP_REMOVED lines=13> */
[C---:B------:R-:W-:Y:S01]  /*7250*/  ISETP.LT.OR P5, PT, R28.reuse, 0x49, !P1 ;  /* 0x000000491c00780c */ /* 0x040fe20004fa1670 */
[----:B------:R-:W-:Y:S01]  /*7260*/  FMUL R91, R91, R6 ;  /* 0x000000065b5b7220 */ /* 0x000fe20000400000 */
[----:B-1----:R-:W-:Y:S01]  /*7270*/  F2FP.SATFINITE.E4M3.F32.PACK_AB_MERGE_C R29, RZ, R106, RZ ;  /* 0x0000006aff1d723e */ /* 0x002fe200048070ff */
        /* <DEDUP_REMOVED lines=24> */
[----:B------:R-:W-:Y:S01]  /*7400*/  FMUL R17, R17, R6 ;  /* 0x0000000611117220 */ /* 0x000fe20000400000 */
[----:B--2---:R-:W-:Y:S01]  /*7410*/  F2FP.SATFINITE.E4M3.F32.PACK_AB_MERGE_C R25, RZ, R104, RZ ;  /* 0x00000068ff19723e */ /* 0x004fe200048070ff */
[----:B------:R-:W-:Y:S01]  /*7420*/  @!P5 STG.E.U8 desc[UR22][R10.64+0x48], R107 ;  /* 0x0000486b0a00d986 */ /* 0x000fe2000c101116 */
[----:B------:R-:W-:Y:S01]  /*7430*/  ISETP.LT.OR P5, PT, R28, 0x51, !P1 ;  /* 0x000000511c00780c */ /* 0x000fe20004fa1670 */
[-C--:B------:R-:W-:Y:S01]  /*7440*/  FMUL R16, R16, R6.reuse ;  /* 0x0000000610107220 */ /* 0x080fe20000400000 */
[-C--:B------:R-:W-:Y:S01]  /*7450*/  FMUL R19, R19, R6.reuse ;  /* 0x0000000613137220 */ /* 0x080fe20000400000 */
[----:B------:R2:W-:Y:S01]  /*7460*/  @!P6 STG.E.U8 desc[UR22][R10.64+0x49], R29 ;  /* 0x0000491d0a00e986 */ /* 0x0005e2000c101116 */
[----:B------:R-:W-:Y:S01]  /*7470*/  ISETP.LT.OR P6, PT, R28, 0x52, !P1 ;  /* 0x000000521c00780c */ /* 0x000fe20004fc1670 */
[----:B------:R-:W-:Y:S01]  /*7480*/  FMUL R18, R18, R6 ;  /* 0x0000000612127220 */ /* 0x000fe20000400000 */
[----:B------:R-:W-:Y:S01]  /*7490*/  F2FP.SATFINITE.E4M3.F32.PACK_AB_MERGE_C R21, RZ, R21, RZ ;  /* 0x00000015ff15723e */ /* 0x000fe200048070ff */
[----:B------:R-:W-:Y:S01]  /*74a0*/  @!P3 STG.E.U8 desc[UR22][R4.64+0x48], R105 ;  /* 0x000048690400b986 */ /* 0x000fe2000c101116 */
[----:B-1----:R-:W-:-:S02]  /*74b0*/  F2FP.SATFINITE.E4M3.F32.PACK_AB_MERGE_C R27, RZ, R102, RZ ;  /* 0x00000066ff1b723e */ /* 0x002fc400048070ff */
[C---:B------:R-:W-:Y:S01]  /*74c0*/  ISETP.LT.OR P3, PT, R28.reuse, 0x52, !P0 ;  /* 0x000000521c00780c */ /* 0x040fe20004761670 */
[----:B------:R1:W-:Y:S01]  /*74d0*/  @!P4 STG.E.U8 desc[UR22][R4.64+0x49], R25 ;  /* 0x000049190400c986 */ /* 0x0003e2000c101116 */
[C---:B------:R-:W-:Y:S02]  /*74e0*/  ISETP.LT.OR P4, PT, R28.reuse, 0x59, !P0 ;  /* 0x000000591c00780c */ /* 0x040fe40004781670 */
[----:B------:R-:W-:Y:S01]  /*74f0*/  F2FP.SATFINITE.E4M3.F32.PACK_AB_MERGE_C R17, RZ, R17, RZ ;  /* 0x00000011ff11723e */ /* 0x000fe200048070ff */
[----:B------:R-:W-:Y:S01]  /*7500*/  @!P5 STG.E.U8 desc[UR22][R10.64+0x50], R103 ;  /* 0x000050670a00d986 */ /* 0x000fe2000c101116 */
[C---:B------:R-:W-:Y:S02]  /*7510*/  ISETP.LT.OR P5, PT, R28.reuse, 0x5a, !P0 ;  /* 0x0000005a1c00780c */ /* 0x040fe400047a1670 */
[----:B--2---:R-:W-:Y:S01]  /*7520*/  F2FP.SATFINITE.E4M3.F32.PACK_AB_MERGE_C R29, RZ, R96, RZ ;  /* 0x00000060ff1d723e */ /* 0x004fe200048070ff */
[----:B------:R2:W-:Y:S01]  /*7530*/  @!P6 STG.E.U8 desc[UR22][R10.64+0x51], R27 ;  /* 0x0000511b0a00e986 */ /* 0x0005e2000c101116 */
[----:B------:R-:W-:-:S02]  /*7540*/  ISETP.LT.OR P6, PT, R28, 0x5a, !P1 ;  /* 0x0000005a1c00780c */ /* 0x000fc40004fc1670 */
[----:B------:R-:W-:Y:S01]  /*7550*/  F2FP.SATFINITE.E4M3.F32.PACK_AB_MERGE_C R19, RZ, R19, RZ ;  /* 0x00000013ff13723e */ /* 0x000fe200048070ff */
[----:B------:R-:W-:Y:S01]  /*7560*/  @!P2 STG.E.U8 desc[UR22][R4.64+0x50], R101 ;  /* 0x000050650400a986 */ /* 0x000fe2000c101116 */
[----:B------:R-:W-:Y:S02]  /*7570*/  ISETP.LT.OR P2, PT, R28, 0x59, !P1 ;  /* 0x000000591c00780c */ /* 0x000fe40004f41670 */
[----:B-1----:R-:W-:Y:S02]  /*7580*/  F2FP.SATFINITE.E4M3.F32.PACK_AB_MERGE_C R25, RZ, R100, RZ ;  /* 0x00000064ff19723e */ /* 0x002fe400048070ff */
[----:B--2---:R-:W-:-:S03]  /*7590*/  F2FP.SATFINITE.E4M3.F32.PACK_AB_MERGE_C R27, RZ, R98, RZ ;  /* 0x00000062ff1b723e */ /* 0x004fc600048070ff */
[----:B------:R1:W-:Y:S01]  /*75a0*/  @!P3 STG.E.U8 desc[UR22][R4.64+0x51], R25 ;  /* 0x000051190400b986 */ /* 0x0003e2000c101116 */
[----:B------:R-:W-:-:S03]  /*75b0*/  ISETP.LT.OR P3, PT, R28, 0x62, !P1 ;  /* 0x000000621c00780c */ /* 0x000fc60004f61670 */
[----:B------:R2:W-:Y:S01]  /*75c0*/  @!P6 STG.E.U8 desc[UR22][R10.64+0x59], R27 ;  /* 0x0000591b0a00e986 */ /* 0x0005e2000c101116 */
[----:B------:R-:W-:-:S03]  /*75d0*/  ISETP.LT.OR P6, PT, R28, 0x69, !P1 ;  /* 0x000000691c00780c */ /* 0x000fc60004fc1670 */
[----:B------:R-:W-:Y:S01]  /*75e0*/  @!P2 STG.E.U8 desc[UR22][R10.64+0x58], R99 ;  /* 0x000058630a00a986 */ /* 0x000fe2000c101116 */
[----:B------:R-:W-:-:S03]  /*75f0*/  ISETP.LT.OR P2, PT, R28, 0x61, !P1 ;  /* 0x000000611c00780c */ /* 0x000fc60004f41670 */
[----:B------:R-:W-:Y:S01]  /*7600*/  @!P4 STG.E.U8 desc[UR22][R4.64+0x58], R97 ;  /* 0x000058610400c986 */ /* 0x000fe2000c101116 */
[C---:B------:R-:W-:Y:S02]  /*7610*/  ISETP.LT.OR P4, PT, R28.reuse, 0x61, !P0 ;  /* 0x000000611c00780c */ /* 0x040fe40004781670 */
[----:B-1----:R-:W-:Y:S01]  /*7620*/  F2FP.SATFINITE.E4M3.F32.PACK_AB_MERGE_C R25, RZ, R94, RZ ;  /* 0x0000005eff19723e */ /* 0x002fe200048070ff */
[----:B------:R1:W-:Y:S01]  /*7630*/  @!P5 STG.E.U8 desc[UR22][R4.64+0x59], R29 ;  /* 0x0000591d0400d986 */ /* 0x0003e2000c101116 */
[C---:B------:R-:W-:Y:S02]  /*7640*/  ISETP.LT.OR P5, PT, R28.reuse, 0x62, !P0 ;  /* 0x000000621c00780c */ /* 0x040fe400047a1670 */
[----:B--2---:R-:W-:Y:S01]  /*7650*/  F2FP.SATFINITE.E4M3.F32.PACK_AB_MERGE_C R27, RZ, R92, RZ ;  /* 0x0000005cff1b723e */ /* 0x004fe200048070ff */
        /* <DEDUP_REMOVED lines=8> */
[----:B--2---:R-:W-:Y:S02]  /*76e0*/  F2FP.SATFINITE.E4M3.F32.PACK_AB_MERGE_C R25, RZ, R88, RZ ;  /* 0x00000058ff19723e */ /* 0x004fe400048070ff */
[C---:B------:R-:W-:Y:S01]  /*76f0*/  ISETP.LT.OR P5, PT, R28.reuse, 0x71, !P0 ;  /* 0x000000711c00780c */ /* 0x040fe200047a1670 */
[----:B------:R-:W-:Y:S01]  /*7700*/  @!P6 STG.E.U8 desc[UR22][R10.64+0x68], R91 ;  /* 0x0000685b0a00e986 */ /* 0x000fe2000c101116 */
[----:B------:R-:W-:-:S03]  /*7710*/  ISETP.LT.OR P6, PT, R28, 0x71, !P1 ;  /* 0x000000711c00780c */ /* 0x000fc60004fc1670 */
[----:B------:R-:W-:Y:S01]  /*7720*/  @!P2 STG.E.U8 desc[UR22][R10.64+0x69], R29 ;  /* 0x0000691d0a00a986 */ /* 0x000fe2000c101116 */
[----:B------:R-:W-:-:S03]  /*7730*/  ISETP.LT.OR P2, PT, R28, 0x72, !P1 ;  /* 0x000000721c00780c */ /* 0x000fc60004f41670 */
[----:B------:R-:W-:Y:S01]  /*7740*/  @!P3 STG.E.U8 desc[UR22][R4.64+0x68], R89 ;  /* 0x000068590400b986 */ /* 0x000fe2000c101116 */
[C---:B------:R-:W-:Y:S02]  /*7750*/  ISETP.LT.OR P3, PT, R28.reuse, 0x79, !P1 ;  /* 0x000000791c00780c */ /* 0x040fe40004f61670 */
[C---:B------:R-:W-:Y:S01]  /*7760*/  ISETP.LT.OR P1, PT, R28.reuse, 0x7a, !P1 ;  /* 0x0000007a1c00780c */ /* 0x040fe20004f21670 */
[----:B------:R2:W-:Y:S01]  /*7770*/  @!P4 STG.E.U8 desc[UR22][R4.64+0x69], R25 ;  /* 0x000069190400c986 */ /* 0x0005e2000c101116 */
[C---:B------:R-:W-:Y:S02]  /*7780*/  ISETP.LT.OR P4, PT, R28.reuse, 0x72, !P0 ;  /* 0x000000721c00780c */ /* 0x040fe40004781670 */
[----:B-1----:R-:W-:Y:S01]  /*7790*/  F2FP.SATFINITE.E4M3.F32.PACK_AB_MERGE_C R27, RZ, R22, RZ ;  /* 0x00000016ff1b723e */ /* 0x002fe200048070ff */
[----:B------:R1:W-:Y:S01]  /*77a0*/  @!P6 STG.E.U8 desc[UR22][R10.64+0x70], R23 ;  /* 0x000070170a00e986 */ /* 0x0003e2000c101116 */
[C---:B------:R-:W-:Y:S02]  /*77b0*/  ISETP.LT.OR P6, PT, R28.reuse, 0x79, !P0 ;  /* 0x000000791c00780c */ /* 0x040fe400047c1670 */
[----:B------:R-:W-:Y:S01]  /*77c0*/  ISETP.LT.OR P0, PT, R28, 0x7a, !P0 ;  /* 0x0000007a1c00780c */ /* 0x000fe20004701670 */
[----:B------:R3:W-:Y:S01]  /*77d0*/  @!P2 STG.E.U8 desc[UR22][R10.64+0x71], R27 ;  /* 0x0000711b0a00a986 */ /* 0x0007e2000c101116 */
[----:B--2---:R-:W-:-:S03]  /*77e0*/  F2FP.SATFINITE.E4M3.F32.PACK_AB_MERGE_C R25, RZ, R16, RZ ;  /* 0x00000010ff19723e */ /* 0x004fc600048070ff */
[----:B------:R2:W-:Y:S01]  /*77f0*/  @!P5 STG.E.U8 desc[UR22][R4.64+0x70], R21 ;  /* 0x000070150400d986 */ /* 0x0005e2000c101116 */
[----:B-1----:R-:W-:Y:S02]  /*7800*/  F2FP.SATFINITE.E4M3.F32.PACK_AB_MERGE_C R23, RZ, R20, RZ ;  /* 0x00000014ff17723e */ /* 0x002fe400048070ff */
[----:B---3--:R-:W-:-:S03]  /*7810*/  F2FP.SATFINITE.E4M3.F32.PACK_AB_MERGE_C R27, RZ, R18, RZ ;  /* 0x00000012ff1b723e */ /* 0x008fc600048070ff */
[----:B------:R2:W-:Y:S04]  /*7820*/  @!P4 STG.E.U8 desc[UR22][R4.64+0x71], R23 ;  /* 0x000071170400c986 */ /* 0x0005e8000c101116 */
[----:B------:R2:W-:Y:S04]  /*7830*/  @!P3 STG.E.U8 desc[UR22][R10.64+0x78], R17 ;  /* 0x000078110a00b986 */ /* 0x0005e8000c101116 */
[----:B------:R2:W-:Y:S04]  /*7840*/  @!P1 STG.E.U8 desc[UR22][R10.64+0x79], R25 ;  /* 0x000079190a009986 */ /* 0x0005e8000c101116 */
[----:B------:R2:W-:Y:S04]  /*7850*/  @!P6 STG.E.U8 desc[UR22][R4.64+0x78], R19 ;  /* 0x000078130400e986 */ /* 0x0005e8000c101116 */
[----:B------:R2:W-:Y:S02]  /*7860*/  @!P0 STG.E.U8 desc[UR22][R4.64+0x79], R27 ;  /* 0x0000791b04008986 */ /* 0x0005e4000c101116 */
.L_x_164:
[----:B------:R-:W-:Y:S05]  /*7870*/  BSYNC B0 ;  /* 0x0000000000007941 */ /* 0x000fea0003800000 */
.L_x_34:
[----:B0-2---:R-:W-:Y:S01]  /*7880*/  IMAD.U32 R4, RZ, RZ, UR20 ;  /* 0x00000014ff047e24 */ /* 0x005fe2000f8e00ff */
[----:B------:R-:W-:Y:S01]  /*7890*/  ULDC.64 UR4, c[0x0][0x650] ;  /* 0x0001940000047ab9 */ /* 0x000fe20000000a00 */
[----:B-----5:R-:W-:Y:S01]  /*78a0*/  IMAD.U32 R0, RZ, RZ, UR7 ;  /* 0x00000007ff007e24 */ /* 0x020fe2000f8e00ff */
[----:B------:R0:W-:Y:S01]  /*78b0*/  SYNCS.ARRIVE.TRANS64.A1T0 RZ, [R14+UR31], RZ ;  /* 0x000000ff0eff79a7 */ /* 0x0001e2000810001f */
[----:B------:R-:W-:Y:S01]  /*78c0*/  IMAD.U32 R5, RZ, RZ, UR21 ;  /* 0x00000015ff057e24 */ /* 0x000fe2000f8e00ff */
[C---:B------:R-:W-:Y:S01]  /*78d0*/  LEA R2, P0, R4.reuse, R2, 0x1 ;  /* 0x0000000204027211 */ /* 0x040fe200078008ff */
[----:B------:R-:W-:Y:S01]  /*78e0*/  IMAD.MOV.U32 R5, RZ, RZ, -0x1 ;  /* 0xffffffffff057424 */ /* 0x000fe200078e00ff */
[----:B---3--:R-:W-:Y:S02]  /*78f0*/  PRMT R10, RZ, 0x7610, R10 ;  /* 0x00007610ff0a7816 */ /* 0x008fe4000000000a */
[----:B------:R-:W-:Y:S01]  /*7900*/  LEA.HI.X R3, R4, R3, R0, 0x1, P0 ;  /* 0x0000000304037211 */ /* 0x000fe200000f0c00 */
[----:B------:R-:W-:Y:S01]  /*7910*/  IMAD.MOV.U32 R4, RZ, RZ, -0x1 ;  /* 0xffffffffff047424 */ /* 0x000fe200078e00ff */
[----:B------:R-:W-:Y:S01]  /*7920*/  ISETP.GE.U32.AND P0, PT, R2, UR4, PT ;  /* 0x0000000402007c0c */ /* 0x000fe2000bf06070 */
[----:B------:R-:W-:-:S03]  /*7930*/  IMAD.MOV.U32 R0, RZ, RZ, -0x1 ;  /* 0xffffffffff007424 */ /* 0x000fc600078e00ff */
[----:B------:R-:W-:-:S13]  /*7940*/  ISETP.GE.U32.AND.EX P0, PT, R3, UR5, PT, P0 ;  /* 0x0000000503007c0c */ /* 0x000fda000bf06100 */
[----:B0-----:R-:W-:Y:S05]  /*7950*/  @P0 BRA `(.L_x_165) ;  /* 0x0000000400880947 */ /* 0x001fea0003800000 */
[----:B------:R-:W0:Y:S01]  /*7960*/  S2UR UR12, SR_CTAID.X ;  /* 0x00000000000c79c3 */ /* 0x000e220000002500 */
[----:B------:R-:W-:Y:S01]  /*7970*/  ULDC.64 UR4, c[0x0][0x628] ;  /* 0x00018a0000047ab9 */ /* 0x000fe20000000a00 */
[----:B------:R-:W-:Y:S01]  /*7980*/  ULDC UR6, c[0x0][0x150] ;  /* 0x0000540000067ab9 */ /* 0x000fe20000000800 */
[----:B------:R-:W-:Y:S01]  /*7990*/  ISETP.NE.U32.AND P0, PT, RZ, UR4, PT ;  /* 0x00000004ff007c0c */ /* 0x000fe2000bf05070 */
[----:B------:R-:W-:Y:S01]  /*79a0*/  ULDC UR24, c[0x0][0x630] ;  /* 0x00018c0000187ab9 */ /* 0x000fe20000000800 */
[C---:B------:R-:W-:Y:S01]  /*79b0*/  R2UR UR28, R2.reuse ;  /* 0x00000000021c72ca */ /* 0x040fe200000e0000 */
[----:B------:R-:W-:Y:S01]  /*79c0*/  ULDC UR32, c[0x0][0x154] ;  /* 0x0000550000207ab9 */ /* 0x000fe20000000800 */
[----:B------:R-:W-:Y:S01]  /*79d0*/  ISETP.NE.AND.EX P0, PT, RZ, UR5, PT, P0 ;  /* 0x00000005ff007c0c */ /* 0x000fe2000bf05300 */
[----:B------:R-:W2:Y:S01]  /*79e0*/  S2UR UR33, SR_CTAID.Y ;  /* 0x00000000002179c3 */ /* 0x000ea20000002600 */
[----:B------:R-:W-:Y:S02]  /*79f0*/  R2UR UR29, R3 ;  /* 0x00000000031d72ca */ /* 0x000fe400000e0000 */
[----:B------:R-:W-:-:S02]  /*7a00*/  R2UR UR26, R2 ;  /* 0x00000000021a72ca */ /* 0x000fc400000e0000 */
[----:B------:R-:W-:Y:S02]  /*7a10*/  R2UR UR27, R3 ;  /* 0x00000000031b72ca */ /* 0x000fe400000e0000 */
[----:B0-----:R-:W-:-:S05]  /*7a20*/  I2FP.F32.U32 R0, UR12 ;  /* 0x0000000c00007c45 */ /* 0x001fca0008201000 */
[----:B------:R-:W-:-:S04]  /*7a30*/  FMUL R0, R0, UR6 ;  /* 0x0000000600007c20 */ /* 0x000fc80008400000 */
[----:B------:R0:W3:Y:S01]  /*7a40*/  F2I.U32.TRUNC.NTZ R4, R0 ;  /* 0x0000000000047305 */ /* 0x0000e2000020f000 */
[----:B--2---:R-:W-:Y:S05]  /*7a50*/  @!P0 BRA `(.L_x_166) ;  /* 0x0000000000308947 */ /* 0x004fea0003800000 */
        /* <DEDUP_REMOVED lines=12> */
.L_x_166:
[----:B------:R-:W-:Y:S01]  /*7b20*/  USHF.R.U64 UR6, UR26, UR24, UR27 ;  /* 0x000000181a067299 */ /* 0x000fe2000800121b */
[----:B0-----:R-:W-:Y:S01]  /*7b30*/  I2FP.F32.U32 R0, UR33 ;  /* 0x0000002100007c45 */ /* 0x001fe20008201000 */
[----:B------:R-:W-:Y:S02]  /*7b40*/  USHF.R.U32.HI UR4, URZ, UR24, UR27 ;  /* 0x000000183f047299 */ /* 0x000fe4000801161b */
[----:B------:R-:W-:Y:S02]  /*7b50*/  UIADD3 UR18, UP0, URZ, -UR6, URZ ;  /* 0x800000063f127290 */ /* 0x000fe4000ff1e03f */
[----:B------:R-:W-:Y:S01]  /*7b60*/  FMUL R0, R0, UR32 ;  /* 0x0000002000007c20 */ /* 0x000fe20008400000 */
[----:B------:R-:W-:Y:S01]  /*7b70*/  ULDC.64 UR26, c[0x0][0x620] ;  /* 0x00018800001a7ab9 */ /* 0x000fe20000000a00 */
[----:B------:R-:W-:Y:S01]  /*7b80*/  UIADD3.X UR4, URZ, ~UR4, URZ, UP0, !UPT ;  /* 0x800000043f047290 */ /* 0x000fe200087fe43f */
[----:B------:R-:W-:Y:S01]  /*7b90*/  UMOV UR16, UR28 ;  /* 0x0000001c00107c82 */ /* 0x000fe20008000000 */
[----:B------:R-:W-:-:S02]  /*7ba0*/  UMOV UR17, UR29 ;  /* 0x0000001d00117c82 */ /* 0x000fc40008000000 */
[----:B------:R-:W0:Y:S01]  /*7bb0*/  F2I.U32.TRUNC.NTZ R0, R0 ;  /* 0x0000000000007305 */ /* 0x000e22000020f000 */
[----:B------:R-:W-:Y:S02]  /*7bc0*/  UIMAD UR4, UR4, UR26, URZ ;  /* 0x0000001a040472a4 */ /* 0x000fe4000f8e023f */
[----:B------:R-:W-:Y:S01]  /*7bd0*/  UIMAD.WIDE.U32 UR16, UR18, UR26, UR16 ;  /* 0x0000001a121072a5 */ /* 0x000fe2000f8e0010 */
[----:B---3--:R-:W-:Y:S01]  /*7be0*/  R2UR UR26, R4 ;  /* 0x00000000041a72ca */ /* 0x008fe200000e0000 */
[----:B------:R-:W-:Y:S01]  /*7bf0*/  UIMAD UR18, UR18, UR27, UR4 ;  /* 0x0000001b121272a4 */ /* 0x000fe2000f8e0204 */
[----:B------:R-:W-:Y:S01]  /*7c00*/  ULDC UR19, c[0x0][0x618] ;  /* 0x0001860000137ab9 */ /* 0x000fe20000000800 */
[----:B------:R-:W-:Y:S02]  /*7c10*/  ULDC UR36, c[0x0][0x658] ;  /* 0x0001960000247ab9 */ /* 0x000fe40000000800 */
[----:B------:R-:W-:Y:S01]  /*7c20*/  UIADD3 UR18, UR17, UR18, URZ ;  /* 0x0000001211127290 */ /* 0x000fe2000fffe03f */
[----:B------:R-:W-:Y:S01]  /*7c30*/  UMOV UR24, 0xffffffff ;  /* 0xffffffff00187882 */ /* 0x000fe20000000000 */
[----:B------:R-:W-:Y:S01]  /*7c40*/  ULDC.64 UR4, c[0x0][0x640] ;  /* 0x0001900000047ab9 */ /* 0x000fe20000000a00 */
[----:B------:R-:W-:Y:S01]  /*7c50*/  USHF.L.U32 UR32, UR24, UR36, URZ ;  /* 0x0000002418207299 */ /* 0x000fe2000800063f */
[----:B------:R-:W-:Y:S01]  /*7c60*/  ISETP.NE.U32.AND P0, PT, RZ, UR4, PT ;  /* 0x00000004ff007c0c */ /* 0x000fe2000bf05070 */
[----:B------:R-:W-:Y:S01]  /*7c70*/  USHF.R.U64 UR16, UR16, UR19, UR18 ;  /* 0x0000001310107299 */ /* 0x000fe20008001212 */
[----:B0-----:R-:W-:Y:S01]  /*7c80*/  R2UR UR28, R0 ;  /* 0x00000000001c72ca */ /* 0x001fe200000e0000 */
[----:B------:R-:W-:Y:S01]  /*7c90*/  USHF.R.U32.HI UR18, URZ, UR19, UR18 ;  /* 0x000000133f127299 */ /* 0x000fe20008011612 */
[----:B------:R-:W-:Y:S01]  /*7ca0*/  ISETP.NE.AND.EX P0, PT, RZ, UR5, PT, P0 ;  /* 0x00000005ff007c0c */ /* 0x000fe2000bf05300 */
[----:B------:R-:W-:Y:S01]  /*7cb0*/  ULDC UR29, c[0x0][0x608] ;  /* 0x00018200001d7ab9 */ /* 0x000fe20000000800 */
[----:B------:R-:W-:-:S02]  /*7cc0*/  ULOP3.LUT UR37, URZ, UR32, URZ, 0x33, !UPT ;  /* 0x000000203f257292 */ /* 0x000fc4000f8e333f */
[----:B------:R-:W-:Y:S02]  /*7cd0*/  USHF.R.U64 UR32, UR16, UR29, UR18 ;  /* 0x0000001d10207299 */ /* 0x000fe40008001212 */
[----:B------:R-:W-:Y:S01]  /*7ce0*/  USHF.R.U32.HI UR18, URZ, UR29, UR18 ;  /* 0x0000001d3f127299 */ /* 0x000fe20008011612 */
[----:B------:R-:W-:Y:S01]  /*7cf0*/  UMOV UR34, 0x1 ;  /* 0x0000000100227882 */ /* 0x000fe20000000000 */
[----:B------:R-:W-:Y:S02]  /*7d00*/  UIADD3 UR26, -UR26, URZ, URZ ;  /* 0x0000003f1a1a7290 */ /* 0x000fe4000fffe13f */
[----:B------:R-:W-:Y:S02]  /*7d10*/  USHF.L.U32 UR24, UR34, UR36, URZ ;  /* 0x0000002422187299 */ /* 0x000fe4000800063f */
[----:B------:R-:W-:Y:S01]  /*7d20*/  USHF.R.U64 UR34, UR32, UR36, UR18 ;  /* 0x0000002420227299 */ /* 0x000fe20008001212 */
[----:B------:R-:W-:Y:S01]  /*7d30*/  ULDC UR27, c[0x0][0x144] ;  /* 0x00005100001b7ab9 */ /* 0x000fe20000000800 */
[----:B------:R-:W-:Y:S01]  /*7d40*/  ULDC UR15, c[0x0][0x600] ;  /* 0x00018000000f7ab9 */ /* 0x000fe20000000800 */
[----:B------:R-:W-:-:S02]  /*7d50*/  UIADD3 UR35, -UR28, URZ, URZ ;  /* 0x0000003f1c237290 */ /* 0x000fc4000fffe13f */
[----:B------:R-:W-:Y:S02]  /*7d60*/  USHF.R.U32.HI UR29, URZ, UR36, UR18 ;  /* 0x000000243f1d7299 */ /* 0x000fe40008011612 */
[----:B------:R-:W-:Y:S02]  /*7d70*/  UIADD3 UR17, UR15, -0x1, URZ ;  /* 0xffffffff0f117890 */ /* 0x000fe4000fffe03f */
        /* <DEDUP_REMOVED lines=16> */
.L_x_167:
[----:B------:R-:W-:Y:S01]  /*7e80*/  USHF.R.U64 UR4, UR28, UR38, UR29 ;  /* 0x000000261c047299 */ /* 0x000fe2000800121d */
[----:B------:R-:W-:Y:S01]  /*7e90*/  IMAD.MOV.U32 R10, RZ, RZ, 0x1 ;  /* 0x00000001ff0a7424 */ /* 0x000fe200078e00ff */
[----:B------:R-:W-:Y:S01]  /*7ea0*/  ULOP3.LUT UR32, UR32, UR37, URZ, 0xc0, !UPT ;  /* 0x0000002520207292 */ /* 0x000fe2000f8ec03f */
[----:B------:R-:W-:Y:S01]  /*7eb0*/  IMAD.U32 R0, RZ, RZ, UR6 ;  /* 0x00000006ff007e24 */ /* 0x000fe2000f8e00ff */
[----:B------:R-:W-:Y:S02]  /*7ec0*/  UIADD3 UR5, -UR4, URZ, URZ ;  /* 0x0000003f04057290 */ /* 0x000fe4000fffe13f */
[----:B------:R-:W-:Y:S02]  /*7ed0*/  @UP2 UIMAD UR36, UR40, UR35, UR33 ;  /* 0x00000023282422a4 */ /* 0x000fe4000f8e0221 */
        /* <DEDUP_REMOVED lines=10> */
.L_x_165:
[----:B------:R-:W-:Y:S01]  /*7f80*/  UIADD3 UR9, UR30, UR9, URZ ;  /* 0x000000091e097290 */ /* 0x000fe2000fffe03f */
[----:B------:R-:W-:Y:S02]  /*7f90*/  LOP3.LUT P0, RZ, R10, 0xff, RZ, 0xc0, !PT ;  /* 0x000000ff0aff7812 */ /* 0x000fe4000780c0ff */
[----:B------:R-:W-:Y:S01]  /*7fa0*/  LOP3.LUT R144, R144, 0x1, RZ, 0x3c, !PT ;  /* 0x0000000190907812 */ /* 0x000fe200078e3cff */
[----:B------:R-:W-:Y:S02]  /*7fb0*/  USHF.R.U32.HI UR4, URZ, 0x2, UR9 ;  /* 0x000000023f047899 */ /* 0x000fe40008011609 */
[----:B------:R-:W-:Y:S02]  /*7fc0*/  UISETP.GT.U32.AND UP0, UPT, UR9, 0x3, UPT ;  /* 0x000000030900788c */ /* 0x000fe4000bf04070 */
[----:B------:R-:W-:Y:S02]  /*7fd0*/  ULOP3.LUT UR4, UR4, 0x1, URZ, 0xc0, !UPT ;  /* 0x0000000104047892 */ /* 0x000fe4000f8ec03f */
[----:B------:R-:W-:-:S02]  /*7fe0*/  UISETP.LT.U32.AND UP0, UPT, UR30, 0x4, UP0 ;  /* 0x000000041e00788c */ /* 0x000fc40008701070 */
[----:B------:R-:W-:Y:S02]  /*7ff0*/  UISETP.NE.U32.AND UP1, UPT, UR4, 0x1, UPT ;  /* 0x000000010400788c */ /* 0x000fe4000bf25070 */
[----:B------:R-:W-:Y:S02]  /*8000*/  USEL UR5, URZ, 0x1, !UP0 ;  /* 0x000000013f057887 */ /* 0x000fe4000c000000 */
[----:B------:R-:W-:Y:S02]  /*8010*/  UISETP.GT.U32.AND UP1, UPT, UR30, 0x3, !UP1 ;  /* 0x000000031e00788c */ /* 0x000fe4000cf24070 */
[----:B------:R-:W-:Y:S02]  /*8020*/  ULOP3.LUT UR9, UR9, 0x3, URZ, 0xc0, !UPT ;  /* 0x0000000309097892 */ /* 0x000fe4000f8ec03f */
[----:B------:R-:W-:-:S04]  /*8030*/  USEL UR4, URZ, 0x1, !UP1 ;  /* 0x000000013f047887 */ /* 0x000fc8000c800000 */
[----:B------:R-:W-:Y:S01]  /*8040*/  ULOP3.LUT UR11, UR4, UR11, UR5, 0x96, !UPT ;  /* 0x0000000b040b7292 */ /* 0x000fe2000f8e9605 */
[----:B------:R-:W-:Y:S11]  /*8050*/  @P0 BRA `(.L_x_168) ;  /* 0xffffff9400200947 */ /* 0x000ff6000383ffff */
[----:B------:R-:W-:Y:S05]  /*8060*/  EXIT ;  /* 0x000000000000794d */ /* 0x000fea0003800000 */
.L_x_12:
[----:B------:R-:W-:-:S08]  /*8070*/  ISETP.NE.AND P0, PT, RZ, UR8, PT ;  /* 0x00000008ff007c0c */ /* 0x000fd0000bf05270 */
[----:B-1---5:R-:W0:-:S00]  /*8080*/  USETMAXREG.DEALLOC.CTAPOOL 0x28 ;  /* 0x00000028000079c8 */ /* 0x022e0000080e0500 */
[----:B------:R-:W-:Y:S05]  /*8090*/  @P0 EXIT ;  /* 0x000000000000094d */ /* 0x000fea0003800000 */
[----:B0-----:R-:W-:Y:S01]  /*80a0*/  LOP3.LUT P0, RZ, R9, 0xff, RZ, 0xc0, !PT ;  /* 0x000000ff09ff7812 */ /* 0x001fe2000780c0ff */
[----:B------:R-:W-:Y:S02]  /*80b0*/  IMAD.MOV.U32 R10, RZ, RZ, 0x1 ;  /* 0x00000001ff0a7424 */ /* 0x000fe400078e00ff */
[----:B------:R-:W-:-:S10]  /*80c0*/  IMAD.MOV.U32 R11, RZ, RZ, RZ ;  /* 0x000000ffff0b7224 */ /* 0x000fd400078e00ff */
[----:B------:R-:W-:Y:S05]  /*80d0*/  @!P0 BRA `(.L_x_169) ;  /* 0x0000000c00108947 */ /* 0x000fea0003800000 */
[----:B------:R-:W-:Y:S01]  /*80e0*/  LOP3.LUT P0, RZ, R8, 0x1f, RZ, 0xc0, !PT ;  /* 0x0000001f08ff7812 */ /* 0x000fe2000780c0ff */
[----:B------:R-:W-:Y:S01]  /*80f0*/  ULDC UR5, c[0x0][0x658] ;  /* 0x0001960000057ab9 */ /* 0x000fe20000000800 */
[----:B------:R-:W-:Y:S01]  /*8100*/  UMOV UR6, 0xffffffff ;  /* 0xffffffff00067882 */ /* 0x000fe20000000000 */
[----:B------:R-:W-:Y:S01]  /*8110*/  BSSY B0, `(.L_x_169) ;  /* 0x00000c0000007945 */ /* 0x000fe20003800000 */
[----:B------:R-:W-:Y:S01]  /*8120*/  USHF.L.U32 UR6, UR6, UR5, URZ ;  /* 0x0000000506067299 */ /* 0x000fe2000800063f */
[C---:B------:R-:W-:Y:S01]  /*8130*/  ISETP.NE.AND P3, PT, R12.reuse, RZ, PT ;  /* 0x000000ff0c00720c */ /* 0x040fe20003f65270 */
[----:B------:R-:W-:Y:S01]  /*8140*/  IMAD.MOV.U32 R10, RZ, RZ, 0x1 ;  /* 0x00000001ff0a7424 */ /* 0x000fe200078e00ff */
[----:B------:R-:W-:Y:S01]  /*8150*/  ISETP.NE.OR P0, PT, R12, RZ, !P0 ;  /* 0x000000ff0c00720c */ /* 0x000fe20004705670 */
[----:B------:R-:W-:Y:S01]  /*8160*/  IMAD.MOV.U32 R12, RZ, RZ, 0x1 ;  /* 0x00000001ff0c7424 */ /* 0x000fe200078e00ff */
[----:B------:R-:W-:Y:S01]  /*8170*/  ULDC UR4, c[0x0][0x600] ;  /* 0x0001800000047ab9 */ /* 0x000fe20000000800 */
[----:B------:R-:W-:Y:S01]  /*8180*/  IMAD.MOV.U32 R11, RZ, RZ, RZ ;  /* 0x000000ffff0b7224 */ /* 0x000fe200078e00ff */
[----:B------:R-:W-:Y:S01]  /*8190*/  UMOV UR8, 0x1 ;  /* 0x0000000100087882 */ /* 0x000fe20000000000 */
[----:B------:R-:W-:-:S02]  /*81a0*/  UIADD3 UR27, UR14, 0x1, URZ ;  /* 0x000000010e1b7890 */ /* 0x000fc4000fffe03f */
[----:B------:R-:W-:Y:S02]  /*81b0*/  ULOP3.LUT UR26, UR13, 0x2, URZ, 0xfc, !UPT ;  /* 0x000000020d1a7892 */ /* 0x000fe4000f8efc3f */
[----:B------:R-:W-:Y:S02]  /*81c0*/  UIADD3 UR4, UR4, -0x1, URZ ;  /* 0xffffffff04047890 */ /* 0x000fe4000fffe03f */
[----:B------:R-:W-:Y:S02]  /*81d0*/  USHF.L.U32 UR5, UR8, UR5, URZ ;  /* 0x0000000508057299 */ /* 0x000fe4000800063f */
[----:B------:R-:W-:Y:S01]  /*81e0*/  ULOP3.LUT UR6, URZ, UR6, URZ, 0x33, !UPT ;  /* 0x000000063f067292 */ /* 0x000fe2000f8e333f */
[----:B------:R-:W-:-:S11]  /*81f0*/  ULDC.64 UR24, c[0x0][0x198] ;  /* 0x0000660000187ab9 */ /* 0x000fd60000000a00 */
.L_x_181:
[----:B------:R-:W-:-:S03]  /*8200*/  UMOV UR8, 0xffffffff ;  /* 0xffffffff00087882 */ /* 0x000fc60000000000 */
[----:B------:R-:W-:Y:S05]  /*8210*/  BRA.DIV UR8, `(.L_x_170) ;  /* 0x0000000e08dc7947 */ /* 0x000fea000b800000 */
[----:B------:R-:W-:-:S13]  /*8220*/  ELECT P1, URZ, PT ;  /* 0x00000000003f782f */ /* 0x000fda0003820000 */
.L_x_194:
[----:B------:R-:W0:Y:S01]  /*8230*/  LDC R6, c[0x0][0x28c] ;  /* 0x0000a300ff067b82 */ /* 0x000e220000000800 */
[----:B------:R-:W-:Y:S01]  /*8240*/  BSSY B1, `(.L_x_171) ;  /* 0x0000038000017945 */ /* 0x000fe20003800000 */
[----:B0-----:R-:W-:-:S13]  /*8250*/  ISETP.LT.OR P1, PT, R6, 0x1, !P1 ;  /* 0x000000010600780c */ /* 0x001fda0004f21670 */
[----:B------:R-:W-:Y:S05]  /*8260*/  @P1 BRA `(.L_x_172) ;  /* 0x0000000000d41947 */ /* 0x000fea0003800000 */
[----:B------:R-:W-:Y:S02]  /*8270*/  IMAD.SHL.U32 R8, R4, 0x80, RZ ;  /* 0x0000008004087824 */ /* 0x000fe400078e00ff */
[----:B------:R-:W-:Y:S02]  /*8280*/  IMAD.SHL.U32 R9, R5, 0x40, RZ ;  /* 0x0000004005097824 */ /* 0x000fe400078e00ff */
[----:B------:R-:W-:Y:S02]  /*8290*/  IMAD.MOV.U32 R15, RZ, RZ, RZ ;  /* 0x000000ffff0f7224 */ /* 0x000fe400078e00ff */
[----:B------:R-:W-:Y:S02]  /*82a0*/  IMAD.U32 R16, RZ, RZ, UR27 ;  /* 0x0000001bff107e24 */ /* 0x000fe4000f8e00ff */
[----:B------:R-:W-:Y:S02]  /*82b0*/  IMAD.MOV.U32 R4, RZ, RZ, R10 ;  /* 0x000000ffff047224 */ /* 0x000fe400078e000a */
[----:B------:R-:W-:-:S07]  /*82c0*/  IMAD.MOV.U32 R5, RZ, RZ, R11 ;  /* 0x000000ffff057224 */ /* 0x000fce00078e000b */
.L_x_176:
[----:B------:R-:W0:Y:S01]  /*82d0*/  S2R R7, SR_CgaCtaId ;  /* 0x0000000000077919 */ /* 0x000e220000008800 */
[----:B------:R-:W-:-:S04]  /*82e0*/  MOV R6, 0x400 ;  /* 0x0000040000067802 */ /* 0x000fc80000000f00 */
[----:B0-----:R-:W-:Y:S02]  /*82f0*/  LEA R14, R7, R6, 0x18 ;  /* 0x00000006070e7211 */ /* 0x001fe400078ec0ff */
[----:B------:R-:W-:Y:S01]  /*8300*/  SHF.L.U32 R6, R4, 0x1f, RZ ;  /* 0x0000001f04067819 */ /* 0x000fe200000006ff */
[----:B------:R-:W0:Y:S02]  /*8310*/  @!P3 LDC R7, c[0x0][0x500] ;  /* 0x00014000ff07bb82 */ /* 0x000e240000000800 */
[----:B------:R-:W-:-:S04]  /*8320*/  IMAD R13, R5, 0x8, R14 ;  /* 0x00000008050d7824 */ /* 0x000fc800078e020e */
[----:B------:R-:W1:Y:S02]  /*8330*/  SYNCS.PHASECHK.TRANS64.TRYWAIT P1, [R13+URZ+0x20], R6 ;  /* 0x000020060d0075a7 */ /* 0x000e64000802017f */
[----:B-1----:R-:W-:Y:S05]  /*8340*/  @!P1 BRA `(.L_x_173) ;  /* 0x0000000c00b09947 */ /* 0x002fea0003800000 */
.L_x_195:
[----:B------:R-:W-:Y:S01]  /*8350*/  UPRMT UR8, UR26, 0x9910, URZ ;  /* 0x000099101a087896 */ /* 0x000fe2000800003f */
[----:B0-----:R0:W-:Y:S03]  /*8360*/  @!P3 SYNCS.ARRIVE.TRANS64 RZ, [R13+URZ], R7 ;  /* 0x000000070dffb9a7 */ /* 0x0011e6000800003f */
[----:B------:R-:W-:-:S06]  /*8370*/  UISETP.NE.AND UP0, UPT, UR8, 0x2, UPT ;  /* 0x000000020800788c */ /* 0x000fcc000bf05270 */
[----:B------:R-:W-:-:S13]  /*8380*/  PLOP3.LUT P1, PT, PT, PT, UP0, 0x80, 0x0 ;  /* 0x000000000000781c */ /* 0x000fda0003f2f008 */
[----:B0-----:R-:W-:Y:S05]  /*8390*/  @P1 BRA `(.L_x_174) ;  /* 0x0000000000041947 */ /* 0x001fea0003800000 */
[----:B------:R-:W-:Y:S01]  /*83a0*/  BPT.TRAP 0x1 ;  /* 0x000000040000795c */ /* 0x000fe20000300000 */
.L_x_174:
[----:B------:R-:W-:Y:S05]  /*83b0*/  @P0 BRA `(.L_x_175) ;  /* 0x0000000000040947 */ /* 0x000fea0003800000 */
[----:B------:R-:W-:Y:S01]  /*83c0*/  BPT.TRAP 0x1 ;  /* 0x000000040000795c */ /* 0x000fe20000300000 */
.L_x_175:
[--C-:B-1----:R-:W-:Y:S01]  /*83d0*/  IMAD R6, R5, 0x1000, R14.reuse ;  /* 0x0000100005067824 */ /* 0x102fe200078e020e */
[----:B------:R-:W-:Y:S01]  /*83e0*/  R2UR UR22, R9 ;  /* 0x00000000091672ca */ /* 0x000fe200000e0000 */
[----:B------:R-:W-:Y:S01]  /*83f0*/  IMAD R14, R5, 0x2000, R14 ;  /* 0x00002000050e7824 */ /* 0x000fe200078e020e */
[----:B------:R-:W-:Y:S01]  /*8400*/  R2UR UR9, R13 ;  /* 0x000000000d0972ca */ /* 0x000fe200000e0000 */
[----:B------:R-:W-:Y:S01]  /*8410*/  VIADD R16, R16, 0xffffffff ;  /* 0xffffffff10107836 */ /* 0x000fe20000000000 */
[----:B------:R-:W-:Y:S01]  /*8420*/  R2UR UR8, R6 ;  /* 0x00000000060872ca */ /* 0x000fe200000e0000 */
[----:B------:R-:W-:Y:S01]  /*8430*/  UIADD3 UR16, UP0, UR24, 0xf0, URZ ;  /* 0x000000f018107890 */ /* 0x000fe2000ff1e03f */
[----:B------:R-:W-:Y:S01]  /*8440*/  R2UR UR11, R14 ;  /* 0x000000000e0b72ca */ /* 0x000fe200000e0000 */
[----:B------:R-:W-:Y:S01]  /*8450*/  UIADD3 UR28, UP1, UR24, 0x1f0, URZ ;  /* 0x000001f0181c7890 */ /* 0x000fe2000ff3e03f */
[----:B------:R-:W-:Y:S01]  /*8460*/  R2UR UR10, R15 ;  /* 0x000000000f0a72ca */ /* 0x000fe200000e0000 */
[----:B------:R-:W-:Y:S01]  /*8470*/  UIADD3.X UR17, URZ, UR25, URZ, UP0, !UPT ;  /* 0x000000193f117290 */ /* 0x000fe200087fe43f */
[----:B------:R-:W-:Y:S01]  /*8480*/  R2UR UR12, R0 ;  /* 0x00000000000c72ca */ /* 0x000fe200000e0000 */
[----:B------:R-:W-:Y:S01]  /*8490*/  VIADD R5, R5, 0x1 ;  /* 0x0000000105057836 */ /* 0x000fe20000000000 */
[----:B------:R-:W-:Y:S01]  /*84a0*/  R2UR UR23, R8 ;  /* 0x00000000081772ca */ /* 0x000fe200000e0000 */
[----:B------:R-:W-:Y:S01]  /*84b0*/  UIADD3.X UR29, URZ, UR25, URZ, UP1, !UPT ;  /* 0x000000193f1d7290 */ /* 0x000fe20008ffe43f */
[----:B------:R-:W-:Y:S01]  /*84c0*/  ISETP.GT.AND P2, PT, R16, 0x1, PT ;  /* 0x000000011000780c */ /* 0x000fe20003f44270 */
[----:B------:R-:W-:Y:S01]  /*84d0*/  UMOV UR18, 0x0 ;  /* 0x0000000000127882 */ /* 0x000fe20000000000 */
[----:B------:R-:W-:Y:S01]  /*84e0*/  UMOV UR19, 0x10000000 ;  /* 0x1000000000137882 */ /* 0x000fe20000000000 */
[----:B------:R-:W-:Y:S01]  /*84f0*/  UIADD3 UR8, UR8, 0x180, URZ ;  /* 0x0000018008087890 */ /* 0x000fe2000fffe03f */
[----:B------:R-:W-:Y:S01]  /*8500*/  ISETP.NE.AND P1, PT, R5, 0x4, PT ;  /* 0x000000040500780c */ /* 0x000fe20003f25270 */
[----:B------:R-:W-:Y:S01]  /*8510*/  UIADD3 UR15, UR11, 0x4180, URZ ;  /* 0x000041800b0f7890 */ /* 0x000fe2000fffe03f */
[----:B------:R-:W-:-:S02]  /*8520*/  VIADD R15, R15, 0x40 ;  /* 0x000000400f0f7836 */ /* 0x000fc40000000000 */
[----:B------:R-:W-:Y:S01]  /*8530*/  UMOV UR11, UR22 ;  /* 0x00000016000b7c82 */ /* 0x000fe20008000000 */
[----:B------:R-:W-:Y:S02]  /*8540*/  SEL R7, RZ, 0x1, P1 ;  /* 0x00000001ff077807 */ /* 0x000fe40000800000 */
[----:B------:R-:W-:Y:S01]  /*8550*/  SEL R5, R5, RZ, P1 ;  /* 0x000000ff05057207 */ /* 0x000fe20000800000 */
[----:B------:R0:W-:Y:S01]  /*8560*/  UTMALDG.3D [UR8], [UR16], desc[UR18] ;  /* 0x00001208100075b4 */ /* 0x0001e20008011000 */
[----:B------:R-:W-:Y:S01]  /*8570*/  LOP3.LUT R4, R4, R7, RZ, 0x3c, !PT ;  /* 0x0000000704047212 */ /* 0x000fe200078e3cff */
[----:B0-----:R-:W-:Y:S01]  /*8580*/  UMOV UR8, UR15 ;  /* 0x0000000f00087c82 */ /* 0x001fe20008000000 */
[----:B------:R-:W-:Y:S02]  /*8590*/  UMOV UR11, UR23 ;  /* 0x00000017000b7c82 */ /* 0x000fe40008000000 */
[----:B------:R0:W-:Y:S02]  /*85a0*/  UTMALDG.3D [UR8], [UR28], desc[UR18] ;  /* 0x000012081c0075b4 */ /* 0x0001e40008011000 */
[----:B0-----:R-:W-:Y:S05]  /*85b0*/  @P2 BRA `(.L_x_176) ;  /* 0xfffffffc00442947 */ /* 0x001fea000383ffff */
.L_x_172:
[----:B------:R-:W-:Y:S05]  /*85c0*/  BSYNC B1 ;  /* 0x0000000000017941 */ /* 0x000fea0003800000 */
.L_x_171:
[----:B------:R-:W-:Y:S01]  /*85d0*/  LOP3.LUT P4, RZ, R12, 0xff, RZ, 0xc0, !PT ;  /* 0x000000ff0cff7812 */ /* 0x000fe2000788c0ff */
[----:B------:R-:W-:Y:S01]  /*85e0*/  VIADD R11, R11, UR14 ;  /* 0x0000000e0b0b7c36 */ /* 0x000fe20008000000 */
[----:B------:R-:W-:Y:S01]  /*85f0*/  ULDC.64 UR8, c[0x0][0x650] ;  /* 0x0001940000087ab9 */ /* 0x000fe20000000a00 */
[----:B------:R-:W-:Y:S01]  /*8600*/  BSSY B1, `(.L_x_177) ;  /* 0x000006e000017945 */ /* 0x000fe20003800000 */
[----:B------:R-:W-:Y:S02]  /*8610*/  PRMT R6, RZ, 0x7610, R6 ;  /* 0x00007610ff067816 */ /* 0x000fe40000000006 */
[----:B------:R-:W-:Y:S02]  /*8620*/  SHF.R.U32.HI R0, RZ, 0x2, R11 ;  /* 0x00000002ff007819 */ /* 0x000fe4000001160b */
[----:B------:R-:W-:Y:S02]  /*8630*/  ISETP.GT.U32.AND P1, PT, R11, 0x3, PT ;  /* 0x000000030b00780c */ /* 0x000fe40003f24070 */
[----:B------:R-:W-:-:S02]  /*8640*/  LOP3.LUT R0, R0, 0x1, RZ, 0xc0, !PT ;  /* 0x0000000100007812 */ /* 0x000fc400078ec0ff */
[----:B------:R-:W-:Y:S01]  /*8650*/  LOP3.LUT R11, R11, 0x3, RZ, 0xc0, !PT ;  /* 0x000000030b0b7812 */ /* 0x000fe200078ec0ff */
[----:B------:R-:W0:Y:S01]  /*8660*/  @P4 S2R R5, SR_CgaCtaId ;  /* 0x0000000000054919 */ /* 0x000e220000008800 */
[----:B------:R-:W-:Y:S02]  /*8670*/  @P4 MOV R4, 0x400 ;  /* 0x0000040000044802 */ /* 0x000fe40000000f00 */
[----:B------:R-:W-:Y:S02]  /*8680*/  ISETP.NE.U32.AND P2, PT, R0, 0x1, PT ;  /* 0x000000010000780c */ /* 0x000fe40003f45070 */
[----:B------:R-:W-:Y:S02]  /*8690*/  PRMT R12, RZ, 0x7610, R12 ;  /* 0x00007610ff0c7816 */ /* 0x000fe4000000000c */
[----:B0-----:R-:W-:Y:S01]  /*86a0*/  @P4 LEA R4, R5, R4, 0x18 ;  /* 0x0000000405044211 */ /* 0x001fe200078ec0ff */
[----:B------:R-:W-:-:S03]  /*86b0*/  IMAD.U32 R5, RZ, RZ, UR14 ;  /* 0x0000000eff057e24 */ /* 0x000fc6000f8e00ff */
[----:B------:R0:W-:Y:S01]  /*86c0*/  @P4 SYNCS.ARRIVE.TRANS64.A1T0 RZ, [R4+URZ+0x78], RZ ;  /* 0x000078ff04ff49a7 */ /* 0x0001e2000810003f */
[----:B------:R-:W-:Y:S02]  /*86d0*/  IADD3 R2, P4, R2, UR20, RZ ;  /* 0x0000001402027c10 */ /* 0x000fe4000ff9e0ff */
[----:B------:R-:W-:Y:S02]  /*86e0*/  ISETP.LT.U32.AND P1, PT, R5, 0x4, P1 ;  /* 0x000000040500780c */ /* 0x000fe40000f21070 */
[----:B------:R-:W-:Y:S02]  /*86f0*/  IADD3.X R3, R3, UR7, RZ, P4, !PT ;  /* 0x0000000703037c10 */ /* 0x000fe4000a7fe4ff */
[----:B------:R-:W-:Y:S01]  /*8700*/  ISETP.GE.U32.AND P4, PT, R2, UR8, PT ;  /* 0x0000000802007c0c */ /* 0x000fe2000bf86070 */
[----:B0-----:R-:W-:Y:S01]  /*8710*/  IMAD.MOV.U32 R4, RZ, RZ, -0x1 ;  /* 0xffffffffff047424 */ /* 0x001fe200078e00ff */
[----:B------:R-:W-:Y:S02]  /*8720*/  ISETP.GT.U32.AND P2, PT, R5, 0x3, !P2 ;  /* 0x000000030500780c */ /* 0x000fe40005744070 */
[----:B------:R-:W-:-:S02]  /*8730*/  SEL R5, RZ, 0x1, !P1 ;  /* 0x00000001ff057807 */ /* 0x000fc40004800000 */
[----:B------:R-:W-:Y:S02]  /*8740*/  ISETP.GE.U32.AND.EX P1, PT, R3, UR9, PT, P4 ;  /* 0x0000000903007c0c */ /* 0x000fe4000bf26140 */
[----:B------:R-:W-:-:S04]  /*8750*/  SEL R0, RZ, 0x1, !P2 ;  /* 0x00000001ff007807 */ /* 0x000fc80005000000 */
[----:B------:R-:W-:Y:S01]  /*8760*/  LOP3.LUT R10, R0, R10, R5, 0x96, !PT ;  /* 0x0000000a000a7212 */ /* 0x000fe200078e9605 */
[----:B------:R-:W-:Y:S02]  /*8770*/  IMAD.MOV.U32 R5, RZ, RZ, -0x1 ;  /* 0xffffffffff057424 */ /* 0x000fe400078e00ff */
[----:B------:R-:W-:-:S04]  /*8780*/  IMAD.MOV.U32 R0, RZ, RZ, -0x1 ;  /* 0xffffffffff007424 */ /* 0x000fc800078e00ff */
[----:B------:R-:W-:Y:S05]  /*8790*/  @P1 BRA `(.L_x_178) ;  /* 0x0000000400501947 */ /* 0x000fea0003800000 */
[----:B------:R-:W0:Y:S01]  /*87a0*/  S2UR UR8, SR_CTAID.X ;  /* 0x00000000000879c3 */ /* 0x000e220000002500 */
[----:B------:R-:W-:Y:S01]  /*87b0*/  ULDC.64 UR10, c[0x0][0x628] ;  /* 0x00018a00000a7ab9 */ /* 0x000fe20000000a00 */
[----:B------:R-:W-:Y:S01]  /*87c0*/  ULDC UR9, c[0x0][0x150] ;  /* 0x0000540000097ab9 */ /* 0x000fe20000000800 */
[----:B------:R-:W-:Y:S01]  /*87d0*/  ISETP.NE.U32.AND P1, PT, RZ, UR10, PT ;  /* 0x0000000aff007c0c */ /* 0x000fe2000bf25070 */
[----:B------:R-:W-:Y:S01]  /*87e0*/  ULDC UR12, c[0x0][0x630] ;  /* 0x00018c00000c7ab9 */ /* 0x000fe20000000800 */
[----:B------:R-:W-:Y:S01]  /*87f0*/  ULDC UR16, c[0x0][0x154] ;  /* 0x0000550000107ab9 */ /* 0x000fe20000000800 */
[----:B------:R-:W-:Y:S01]  /*8800*/  IMAD.MOV.U32 R4, RZ, RZ, R2 ;  /* 0x000000ffff047224 */ /* 0x000fe200078e0002 */
[----:B------:R-:W-:Y:S01]  /*8810*/  ISETP.NE.AND.EX P1, PT, RZ, UR11, PT, P1 ;  /* 0x0000000bff007c0c */ /* 0x000fe2000bf25310 */
[----:B------:R-:W1:Y:S01]  /*8820*/  S2UR UR15, SR_CTAID.Y ;  /* 0x00000000000f79c3 */ /* 0x000e620000002600 */
[----:B------:R-:W-:Y:S01]  /*8830*/  IMAD.MOV.U32 R5, RZ, RZ, R3 ;  /* 0x000000ffff057224 */ /* 0x000fe200078e0003 */
[----:B0-----:R-:W-:-:S05]  /*8840*/  I2FP.F32.U32 R0, UR8 ;  /* 0x0000000800007c45 */ /* 0x001fca0008201000 */
[----:B------:R-:W-:-:S05]  /*8850*/  FMUL R14, R0, UR9 ;  /* 0x00000009000e7c20 */ /* 0x000fca0008400000 */
[----:B------:R-:W-:Y:S05]  /*8860*/  @!P1 BRA `(.L_x_179) ;  /* 0x0000000000289947 */ /* 0x000fea0003800000 */
[----:B------:R-:W-:Y:S02]  /*8870*/  ULDC UR9, c[0x0][0x634] ;  /* 0x00018d0000097ab9 */ /* 0x000fe40000000800 */
[----:B------:R-:W-:-:S05]  /*8880*/  IADD3 R9, P1, R2, UR9, RZ ;  /* 0x0000000902097c10 */ /* 0x000fca000ff3e0ff */
[----:B------:R-:W-:-:S04]  /*8890*/  IMAD.X R13, RZ, RZ, R3, P1 ;  /* 0x000000ffff0d7224 */ /* 0x000fc800008e0603 */
[----:B------:R-:W-:-:S04]  /*88a0*/  IMAD.WIDE.U32 R6, R13, UR10, RZ ;  /* 0x0000000a0d067c25 */ /* 0x000fc8000f8e00ff */
[----:B------:R-:W-:-:S04]  /*88b0*/  IMAD.WIDE.U32 R6, P1, R9, UR11, R6 ;  /* 0x0000000b09067c25 */ /* 0x000fc8000f820006 */
[----:B------:R-:W-:-:S04]  /*88c0*/  IMAD.WIDE.U32 R8, R9, UR10, RZ ;  /* 0x0000000a09087c25 */ /* 0x000fc8000f8e00ff */
[----:B------:R-:W-:Y:S01]  /*88d0*/  IMAD.X R5, RZ, RZ, RZ, P1 ;  /* 0x000000ffff057224 */ /* 0x000fe200008e06ff */
[----:B------:R-:W-:Y:S01]  /*88e0*/  IADD3 RZ, P1, R9, R6, RZ ;  /* 0x0000000609ff7210 */ /* 0x000fe20007f3e0ff */
[----:B------:R-:W-:-:S04]  /*88f0*/  IMAD.MOV.U32 R4, RZ, RZ, R7 ;  /* 0x000000ffff047224 */ /* 0x000fc800078e0007 */
[----:B------:R-:W-:-:S08]  /*8900*/  IMAD.WIDE.U32.X R4, R13, UR11, R4, P1 ;  /* 0x0000000b0d047c25 */ /* 0x000fd000088e0404 */
.L_x_179:
[--C-:B------:R-:W-:Y:S01]  /*8910*/  SHF.R.U64 R0, R4, UR12, R5.reuse ;  /* 0x0000000c04007c19 */ /* 0x100fe20008001205 */
[----:B------:R-:W0:Y:S01]  /*8920*/  F2I.U32.TRUNC.NTZ R14, R14 ;  /* 0x0000000e000e7305 */ /* 0x000e22000020f000 */
[----:B------:R-:W-:Y:S01]  /*8930*/  SHF.R.U32.HI R4, RZ, UR12, R5 ;  /* 0x0000000cff047c19 */ /* 0x000fe20008011605 */
[----:B------:R-:W-:Y:S01]  /*8940*/  ULDC.64 UR10, c[0x0][0x620] ;  /* 0x00018800000a7ab9 */ /* 0x000fe20000000a00 */
[----:B------:R-:W-:Y:S01]  /*8950*/  IADD3 R7, P1, RZ, -R0, RZ ;  /* 0x80000000ff077210 */ /* 0x000fe20007f3e0ff */
[----:B------:R-:W2:Y:S01]  /*8960*/  LDC R16, c[0x0][0x610] ;  /* 0x00018400ff107b82 */ /* 0x000ea20000000800 */
[----:B-1----:R-:W-:Y:S01]  /*8970*/  I2FP.F32.U32 R6, UR15 ;  /* 0x0000000f00067c45 */ /* 0x002fe20008201000 */
[----:B------:R-:W-:Y:S01]  /*8980*/  ULDC UR12, c[0x0][0x658] ;  /* 0x00019600000c7ab9 */ /* 0x000fe20000000800 */
[----:B------:R-:W-:Y:S01]  /*8990*/  ULDC UR18, c[0x0][0x648] ;  /* 0x0001920000127ab9 */ /* 0x000fe20000000800 */
[----:B------:R-:W-:Y:S02]  /*89a0*/  IMAD.X R4, RZ, RZ, ~R4, P1 ;  /* 0x000000ffff047224 */ /* 0x000fe400008e0e04 */
[----:B------:R-:W-:Y:S01]  /*89b0*/  FMUL R8, R6, UR16 ;  /* 0x0000001006087c20 */ /* 0x000fe20008400000 */
[----:B------:R-:W-:Y:S01]  /*89c0*/  ULDC.64 UR16, c[0x0][0x640] ;  /* 0x0001900000107ab9 */ /* 0x000fe20000000a00 */
[----:B------:R-:W-:Y:S01]  /*89d0*/  IMAD R6, R4, UR10, RZ ;  /* 0x0000000a04067c24 */ /* 0x000fe2000f8e02ff */
[----:B------:R-:W-:Y:S01]  /*89e0*/  ISETP.NE.U32.AND P1, PT, RZ, UR16, PT ;  /* 0x00000010ff007c0c */ /* 0x000fe2000bf25070 */
[C---:B------:R-:W-:Y:S01]  /*89f0*/  IMAD.WIDE.U32 R4, R7.reuse, UR10, R2 ;  /* 0x0000000a07047c25 */ /* 0x040fe2000f8e0002 */
[----:B0-----:R-:W-:Y:S01]  /*8a00*/  R2UR UR9, R14 ;  /* 0x000000000e0972ca */ /* 0x001fe200000e0000 */
[----:B------:R-:W0:Y:S01]  /*8a10*/  F2I.U32.TRUNC.NTZ R8, R8 ;  /* 0x0000000800087305 */ /* 0x000e22000020f000 */
[----:B------:R-:W-:Y:S01]  /*8a20*/  ULDC UR10, c[0x0][0x618] ;  /* 0x00018600000a7ab9 */ /* 0x000fe20000000800 */
[----:B------:R-:W-:Y:S01]  /*8a30*/  IMAD R7, R7, UR11, R6 ;  /* 0x0000000b07077c24 */ /* 0x000fe2000f8e0206 */
[----:B------:R-:W-:-:S03]  /*8a40*/  ISETP.NE.AND.EX P1, PT, RZ, UR17, PT, P1 ;  /* 0x00000011ff007c0c */ /* 0x000fc6000bf25310 */
[----:B------:R-:W-:-:S05]  /*8a50*/  IMAD.IADD R5, R5, 0x1, R7 ;  /* 0x0000000105057824 */ /* 0x000fca00078e0207 */
[--C-:B------:R-:W-:Y:S02]  /*8a60*/  SHF.R.U64 R14, R4, UR10, R5.reuse ;  /* 0x0000000a040e7c19 */ /* 0x100fe40008001205 */
[----:B------:R-:W-:Y:S01]  /*8a70*/  SHF.R.U32.HI R5, RZ, UR10, R5 ;  /* 0x0000000aff057c19 */ /* 0x000fe20008011605 */
[----:B------:R-:W-:Y:S01]  /*8a80*/  ULDC UR10, c[0x0][0x608] ;  /* 0x00018200000a7ab9 */ /* 0x000fe20000000800 */
[----:B0-----:R-:W-:Y:S02]  /*8a90*/  R2UR UR11, R8 ;  /* 0x00000000080b72ca */ /* 0x001fe400000e0000 */
[--C-:B------:R-:W-:Y:S02]  /*8aa0*/  SHF.R.U64 R15, R14, UR10, R5.reuse ;  /* 0x0000000a0e0f7c19 */ /* 0x100fe40008001205 */
[----:B------:R-:W-:Y:S01]  /*8ab0*/  SHF.R.U32.HI R4, RZ, UR10, R5 ;  /* 0x0000000aff047c19 */ /* 0x000fe20008011605 */
[----:B------:R-:W-:-:S03]  /*8ac0*/  UIADD3 UR10, -UR9, URZ, URZ ;  /* 0x0000003f090a7290 */ /* 0x000fc6000fffe13f */
[--C-:B------:R-:W-:Y:S01]  /*8ad0*/  SHF.R.U64 R17, R15, UR12, R4.reuse ;  /* 0x0000000c0f117c19 */ /* 0x100fe20008001204 */
[----:B------:R-:W-:Y:S01]  /*8ae0*/  ULDC UR9, c[0x0][0x144] ;  /* 0x0000510000097ab9 */ /* 0x000fe20000000800 */
[----:B------:R-:W-:-:S03]  /*8af0*/  SHF.R.U32.HI R5, RZ, UR12, R4 ;  /* 0x0000000cff057c19 */ /* 0x000fc60008011604 */
[----:B------:R-:W-:Y:S01]  /*8b00*/  IMAD.MOV.U32 R4, RZ, RZ, R17 ;  /* 0x000000ffff047224 */ /* 0x000fe200078e0011 */
[----:B------:R-:W-:Y:S06]  /*8b10*/  @!P1 BRA `(.L_x_180) ;  /* 0x0000000000289947 */ /* 0x000fec0003800000 */
        /* <DEDUP_REMOVED lines=10> */
.L_x_180:
[----:B------:R-:W-:Y:S01]  /*8bc0*/  UIADD3 UR11, -UR11, URZ, URZ ;  /* 0x0000003f0b0b7290 */ /* 0x000fe2000fffe13f */
[----:B------:R-:W-:Y:S01]  /*8bd0*/  SHF.R.U64 R5, R4, UR18, R5 ;  /* 0x0000001204057c19 */ /* 0x000fe20008001205 */
[----:B------:R-:W-:Y:S01]  /*8be0*/  UIMAD UR8, UR9, UR10, UR8 ;  /* 0x0000000a090872a4 */ /* 0x000fe2000f8e0208 */
[----:B------:R-:W-:Y:S02]  /*8bf0*/  LOP3.LUT R4, R15, UR6, RZ, 0xc0, !PT ;  /* 0x000000060f047c12 */ /* 0x000fe4000f8ec0ff */
[----:B------:R-:W-:Y:S01]  /*8c00*/  ULDC UR9, c[0x0][0x148] ;  /* 0x0000520000097ab9 */ /* 0x000fe20000000800 */
[----:B------:R-:W-:Y:S01]  /*8c10*/  IMAD.MOV R6, RZ, RZ, -R5 ;  /* 0x000000ffff067224 */ /* 0x000fe200078e0a05 */
[----:B------:R-:W-:Y:S01]  /*8c20*/  @UP2 UIMAD UR8, UR9, UR11, UR15 ;  /* 0x0000000b090822a4 */ /* 0x000fe2000f8e020f */
[----:B------:R-:W-:Y:S01]  /*8c30*/  IMAD R5, R5, UR5, R4 ;  /* 0x0000000505057c24 */ /* 0x000fe2000f8e0204 */
[----:B------:R-:W-:Y:S01]  /*8c40*/  LOP3.LUT R7, R14, UR4, RZ, 0xc0, !PT ;  /* 0x000000040e077c12 */ /* 0x000fe2000f8ec0ff */
[----:B------:R-:W-:Y:S01]  /*8c50*/  ULDC UR9, c[0x0][0x638] ;  /* 0x00018e0000097ab9 */ /* 0x000fe20000000800 */
[----:B------:R-:W-:Y:S01]  /*8c60*/  PLOP3.LUT P1, PT, PT, PT, UP2, 0x80, 0x0 ;  /* 0x000000000000781c */ /* 0x000fe20003f2f028 */
[----:B------:R-:W-:-:S02]  /*8c70*/  IMAD R4, R6, UR9, R17 ;  /* 0x0000000906047c24 */ /* 0x000fc4000f8e0211 */
[----:B--2---:R-:W-:Y:S01]  /*8c80*/  IMAD R5, R5, R16, UR8 ;  /* 0x0000000805057e24 */ /* 0x004fe2000f8e0210 */
[----:B------:R-:W-:Y:S01]  /*8c90*/  ULDC UR8, c[0x0][0x600] ;  /* 0x0001800000087ab9 */ /* 0x000fe20000000800 */
[----:B------:R-:W-:Y:S02]  /*8ca0*/  IMAD.MOV.U32 R6, RZ, RZ, 0x1 ;  /* 0x00000001ff067424 */ /* 0x000fe400078e00ff */
[----:B------:R-:W-:-:S05]  /*8cb0*/  IMAD R8, R4, UR8, R7 ;  /* 0x0000000804087c24 */ /* 0x000fca000f8e0207 */
[----:B------:R-:W-:Y:S02]  /*8cc0*/  SEL R4, R8, R5, !P1 ;  /* 0x0000000508047207 */ /* 0x000fe40004800000 */
[----:B------:R-:W-:-:S07]  /*8cd0*/  SEL R5, R5, R8, !P1 ;  /* 0x0000000805057207 */ /* 0x000fce0004800000 */
.L_x_178:
[----:B------:R-:W-:Y:S05]  /*8ce0*/  BSYNC B1 ;  /* 0x0000000000017941 */ /* 0x000fea0003800000 */
.L_x_177:
[----:B------:R-:W-:-:S13]  /*8cf0*/  LOP3.LUT P1, RZ, R6, 0xff, RZ, 0xc0, !PT ;  /* 0x000000ff06ff7812 */ /* 0x000fda000782c0ff */
[----:B------:R-:W-:Y:S05]  /*8d00*/  @P1 BRA `(.L_x_181) ;  /* 0xfffffff4003c1947 */ /* 0x000fea000383ffff */
[----:B------:R-:W-:Y:S05]  /*8d10*/  BSYNC B0 ;  /* 0x0000000000007941 */ /* 0x000fea0003800000 */
.L_x_169:
[----:B------:R-:W-:-:S03]  /*8d20*/  UMOV UR8, 0xffffffff ;  /* 0xffffffff00087882 */ /* 0x000fc60000000000 */
[----:B------:R-:W-:Y:S05]  /*8d30*/  BRA.DIV UR8, `(.L_x_182) ;  /* 0x0000000608487947 */ /* 0x000fea000b800000 */
[----:B------:R-:W-:-:S13]  /*8d40*/  ELECT P0, URZ, PT ;  /* 0x00000000003f782f */ /* 0x000fda0003800000 */
.L_x_198:
[----:B------:R-:W-:Y:S04]  /*8d50*/  BSSY B0, `(.L_x_183) ;  /* 0x000002c000007945 */ /* 0x000fe80003800000 */
[----:B------:R-:W-:Y:S05]  /*8d60*/  @!P0 BRA `(.L_x_184) ;  /* 0x0000000000a88947 */ /* 0x000fea0003800000 */
[----:B------:R-:W-:-:S04]  /*8d70*/  ULOP3.LUT UR8, UR13, 0x2, URZ, 0xfc, !UPT ;  /* 0x000000020d087892 */ /* 0x000fc8000f8efc3f */
[----:B------:R-:W-:-:S06]  /*8d80*/  UISETP.NE.AND UP0, UPT, UR8, 0x3, UPT ;  /* 0x000000030800788c */ /* 0x000fcc000bf05270 */
[----:B------:R-:W-:-:S13]  /*8d90*/  PLOP3.LUT P0, PT, PT, PT, UP0, 0x80, 0x0 ;  /* 0x000000000000781c */ /* 0x000fda0003f0f008 */
[----:B------:R-:W-:Y:S05]  /*8da0*/  @!P0 BRA `(.L_x_185) ;  /* 0x0000000000048947 */ /* 0x000fea0003800000 */
[----:B------:R-:W-:Y:S01]  /*8db0*/  BPT.TRAP 0x1 ;  /* 0x000000040000795c */ /* 0x000fe20000300000 */
.L_x_185:
[----:B------:R-:W0:Y:S01]  /*8dc0*/  S2R R3, SR_CgaCtaId ;  /* 0x0000000000037919 */ /* 0x000e220000008800 */
[----:B------:R-:W-:Y:S02]  /*8dd0*/  MOV R0, 0x400 ;  /* 0x0000040000007802 */ /* 0x000fe40000000f00 */
[----:B------:R-:W-:Y:S02]  /*8de0*/  SHF.L.U32 R2, R10, 0x1f, RZ ;  /* 0x0000001f0a027819 */ /* 0x000fe400000006ff */
[----:B0-----:R-:W-:-:S05]  /*8df0*/  LEA R0, R3, R0, 0x18 ;  /* 0x0000000003007211 */ /* 0x001fca00078ec0ff */
[----:B------:R-:W-:-:S04]  /*8e00*/  VIADD R0, R0, 0x20 ;  /* 0x0000002000007836 */ /* 0x000fc80000000000 */
[C---:B------:R-:W-:Y:S02]  /*8e10*/  IMAD R5, R11.reuse, 0x8, R0 ;  /* 0x000000080b057824 */ /* 0x040fe400078e0200 */
[----:B------:R-:W-:Y:S02]  /*8e20*/  VIADD R11, R11, 0x1 ;  /* 0x000000010b0b7836 */ /* 0x000fe40000000000 */
[----:B------:R-:W0:Y:S03]  /*8e30*/  SYNCS.PHASECHK.TRANS64.TRYWAIT P0, [R5+URZ], R2 ;  /* 0x00000002050075a7 */ /* 0x000e26000800017f */
[----:B------:R-:W-:-:S04]  /*8e40*/  ISETP.NE.AND P1, PT, R11, 0x4, PT ;  /* 0x000000040b00780c */ /* 0x000fc80003f25270 */
[----:B------:R-:W-:Y:S02]  /*8e50*/  SEL R3, RZ, 0x1, P1 ;  /* 0x00000001ff037807 */ /* 0x000fe40000800000 */
[----:B------:R-:W-:Y:S02]  /*8e60*/  SEL R11, R11, RZ, P1 ;  /* 0x000000ff0b0b7207 */ /* 0x000fe40000800000 */
[----:B------:R-:W-:-:S03]  /*8e70*/  LOP3.LUT R10, R10, R3, RZ, 0x3c, !PT ;  /* 0x000000030a0a7212 */ /* 0x000fc600078e3cff */
[----:B------:R-:W-:Y:S01]  /*8e80*/  IMAD R7, R11, 0x8, R0 ;  /* 0x000000080b077824 */ /* 0x000fe200078e0200 */
[----:B------:R-:W-:Y:S01]  /*8e90*/  SHF.L.U32 R4, R10, 0x1f, RZ ;  /* 0x0000001f0a047819 */ /* 0x000fe200000006ff */
[----:B0-----:R-:W-:Y:S06]  /*8ea0*/  @!P0 BRA `(.L_x_186) ;  /* 0x0000000400108947 */ /* 0x001fec0003800000 */
.L_x_199:
[----:B------:R-:W1:Y:S01]  /*8eb0*/  SYNCS.PHASECHK.TRANS64.TRYWAIT P0, [R7+URZ], R4 ;  /* 0x00000004070075a7 */ /* 0x000e62000800017f */
[----:B0-----:R-:W-:-:S05]  /*8ec0*/  VIADD R2, R11, 0x1 ;  /* 0x000000010b027836 */ /* 0x001fca0000000000 */
[----:B------:R-:W-:-:S04]  /*8ed0*/  ISETP.NE.AND P1, PT, R2, 0x4, PT ;  /* 0x000000040200780c */ /* 0x000fc80003f25270 */
[----:B------:R-:W-:Y:S02]  /*8ee0*/  SEL R3, RZ, 0x1, P1 ;  /* 0x00000001ff037807 */ /* 0x000fe40000800000 */
[----:B------:R-:W-:Y:S02]  /*8ef0*/  SEL R9, R2, RZ, P1 ;  /* 0x000000ff02097207 */ /* 0x000fe40000800000 */
[----:B------:R-:W-:-:S03]  /*8f00*/  LOP3.LUT R11, R10, R3, RZ, 0x3c, !PT ;  /* 0x000000030a0b7212 */ /* 0x000fc600078e3cff */
[----:B------:R-:W-:Y:S01]  /*8f10*/  IMAD R6, R9, 0x8, R0 ;  /* 0x0000000809067824 */ /* 0x000fe200078e0200 */
[----:B------:R-:W-:Y:S01]  /*8f20*/  SHF.L.U32 R5, R11, 0x1f, RZ ;  /* 0x0000001f0b057819 */ /* 0x000fe200000006ff */
[----:B-1----:R-:W-:Y:S06]  /*8f30*/  @!P0 BRA `(.L_x_187) ;  /* 0x0000000400008947 */ /* 0x002fec0003800000 */
.L_x_200:
[----:B------:R-:W1:Y:S01]  /*8f40*/  SYNCS.PHASECHK.TRANS64.TRYWAIT P0, [R6+URZ], R5 ;  /* 0x00000005060075a7 */ /* 0x000e62000800017f */
[----:B------:R-:W-:-:S05]  /*8f50*/  VIADD R2, R9, 0x1 ;  /* 0x0000000109027836 */ /* 0x000fca0000000000 */
[----:B------:R-:W-:-:S04]  /*8f60*/  ISETP.NE.AND P1, PT, R2, 0x4, PT ;  /* 0x000000040200780c */ /* 0x000fc80003f25270 */
[----:B0-----:R-:W-:Y:S02]  /*8f70*/  SEL R4, RZ, 0x1, P1 ;  /* 0x00000001ff047807 */ /* 0x001fe40000800000 */
[----:B------:R-:W-:Y:S02]  /*8f80*/  SEL R3, R2, RZ, P1 ;  /* 0x000000ff02037207 */ /* 0x000fe40000800000 */
[----:B------:R-:W-:Y:S01]  /*8f90*/  LOP3.LUT R4, R11, R4, RZ, 0x3c, !PT ;  /* 0x000000040b047212 */ /* 0x000fe200078e3cff */
[----:B-1----:R-:W-:Y:S06]  /*8fa0*/  @!P0 BRA `(.L_x_188) ;  /* 0x0000000000f88947 */ /* 0x002fec0003800000 */
.L_x_201:
[----:B------:R-:W-:Y:S01]  /*8fb0*/  IMAD R3, R3, 0x8, R0 ;  /* 0x0000000803037824 */ /* 0x000fe200078e0200 */
[----:B------:R-:W-:-:S07]  /*8fc0*/  SHF.L.U32 R0, R4, 0x1f, RZ ;  /* 0x0000001f04007819 */ /* 0x000fce00000006ff */
.L_x_189:
[----:B-1----:R1:W2:Y:S02]  /*8fd0*/  SYNCS.PHASECHK.TRANS64.TRYWAIT P0, [R3+URZ], R0 ;  /* 0x00000000030075a7 */ /* 0x0022a4000800017f */
[----:B--2---:R-:W-:Y:S05]  /*8fe0*/  @!P0 NANOSLEEP.SYNCS 0x989680 ;  /* 0x009896800000895d */ /* 0x004fea0003900000 */
[----:B------:R-:W2:Y:S02]  /*8ff0*/  @!P0 SYNCS.PHASECHK.TRANS64 P0, [R3+URZ], R0 ;  /* 0x00000000030085a7 */ /* 0x000ea4000800007f */
[----:B--2---:R-:W-:Y:S05]  /*9000*/  @!P0 BRA `(.L_x_189) ;  /* 0xfffffffc00f08947 */ /* 0x004fea000383ffff */
.L_x_184:
[----:B------:R-:W-:Y:S05]  /*9010*/  BSYNC B0 ;  /* 0x0000000000007941 */ /* 0x000fea0003800000 */
.L_x_183:
[----:B------:R-:W-:Y:S05]  /*9020*/  EXIT ;  /* 0x000000000000794d */ /* 0x000fea0003800000 */
.L_x_14:
[----:B0-----:R0:W2:Y:S02]  /*9030*/  SYNCS.PHASECHK.TRANS64.TRYWAIT P0, [R13+URZ+-0x8], R10 ;  /* 0xfffff80a0d0075a7 */ /* 0x0010a4000800017f */
[----:B--2---:R-:W-:Y:S05]  /*9040*/  @!P0 NANOSLEEP.SYNCS 0x989680 ;  /* 0x009896800000895d */ /* 0x004fea0003900000 */
[----:B------:R-:W2:Y:S02]  /*9050*/  @!P0 SYNCS.PHASECHK.TRANS64 P0, [R13+URZ+-0x8], R10 ;  /* 0xfffff80a0d0085a7 */ /* 0x000ea4000800007f */
[----:B--2---:R-:W-:Y:S05]  /*9060*/  @!P0 BRA `(.L_x_14) ;  /* 0xfffffffc00f08947 */ /* 0x004fea000383ffff */
[----:B------:R-:W-:Y:S05]  /*9070*/  BRA `(.L_x_190) ;  /* 0xffffff8400347947 */ /* 0x000fea000383ffff */
.L_x_19:
[----:B--2---:R-:W-:-:S04]  /*9080*/  IMAD.U32 R11, RZ, RZ, UR4 ;  /* 0x00000004ff0b7e24 */ /* 0x004fc8000f8e00ff */
[----:B------:R2:W3:Y:S03]  /*9090*/  SYNCS.PHASECHK.TRANS64.TRYWAIT P0, [R11+URZ], R10 ;  /* 0x0000000a0b0075a7 */ /* 0x0004e6000800017f */
[----:B---3--:R-:W-:Y:S05]  /*90a0*/  @!P0 NANOSLEEP.SYNCS 0x989680 ;  /* 0x009896800000895d */ /* 0x008fea0003900000 */
[----:B------:R-:W3:Y:S02]  /*90b0*/  @!P0 SYNCS.PHASECHK.TRANS64 P0, [R11+URZ], R10 ;  /* 0x0000000a0b0085a7 */ /* 0x000ee4000800007f */
[----:B---3--:R-:W-:Y:S05]  /*90c0*/  @!P0 BRA `(.L_x_19) ;  /* 0xfffffffc00ec8947 */ /* 0x008fea000383ffff */
[----:B------:R-:W-:Y:S05]  /*90d0*/  BRA `(.L_x_18) ;  /* 0xffffff8800607947 */ /* 0x000fea000383ffff */
.L_x_25:
[----:B--2---:R-:W-:-:S04]  /*90e0*/  IMAD.U32 R146, RZ, RZ, UR16 ;  /* 0x00000010ff927e24 */ /* 0x004fc8000f8e00ff */
[----:B------:R2:W3:Y:S03]  /*90f0*/  SYNCS.PHASECHK.TRANS64.TRYWAIT P0, [R146+URZ], R11 ;  /* 0x0000000b920075a7 */ /* 0x0004e6000800017f */
[----:B---3--:R-:W-:Y:S05]  /*9100*/  @!P0 NANOSLEEP.SYNCS 0x989680 ;  /* 0x009896800000895d */ /* 0x008fea0003900000 */
[----:B------:R-:W3:Y:S02]  /*9110*/  @!P0 SYNCS.PHASECHK.TRANS64 P0, [R146+URZ], R11 ;  /* 0x0000000b920085a7 */ /* 0x000ee4000800007f */
[----:B---3--:R-:W-:Y:S05]  /*9120*/  @!P0 BRA `(.L_x_25) ;  /* 0xfffffffc00ec8947 */ /* 0x008fea000383ffff */
[----:B------:R-:W-:Y:S05]  /*9130*/  BRA `(.L_x_24) ;  /* 0xffffff9000987947 */ /* 0x000fea000383ffff */
.L_x_33:
[----:B---3--:R3:W4:Y:S02]  /*9140*/  SYNCS.PHASECHK.TRANS64.TRYWAIT P0, [R13+URZ+0x8], R10 ;  /* 0x0000080a0d0075a7 */ /* 0x008724000800017f */
[----:B----4-:R-:W-:Y:S05]  /*9150*/  @!P0 NANOSLEEP.SYNCS 0x989680 ;  /* 0x009896800000895d */ /* 0x010fea0003900000 */
[----:B------:R-:W4:Y:S02]  /*9160*/  @!P0 SYNCS.PHASECHK.TRANS64 P0, [R13+URZ+0x8], R10 ;  /* 0x0000080a0d0085a7 */ /* 0x000f24000800007f */
[----:B----4-:R-:W-:Y:S05]  /*9170*/  @!P0 BRA `(.L_x_33) ;  /* 0xfffffffc00f08947 */ /* 0x010fea000383ffff */
[----:B------:R-:W-:Y:S05]  /*9180*/  BRA `(.L_x_191) ;  /* 0xffffff9c00c87947 */ /* 0x000fea000383ffff */
.L_x_170:
[----:B------:R-:W-:Y:S01]  /*9190*/  BSSY B1, `(.L_x_192) ;  /* 0x0000006000017945 */ /* 0x000fe20003800000 */
[----:B------:R-:W-:-:S07]  /*91a0*/  IMAD.MOV.U32 R6, RZ, RZ, -0x1 ;  /* 0xffffffffff067424 */ /* 0x000fce00078e00ff */
[----:B------:R-:W-:Y:S05]  /*91b0*/  WARPSYNC.COLLECTIVE R6, `(.L_x_193) ;  /* 0x00000000060c7348 */ /* 0x000fea0003c00000 */
[----:B------:R-:W-:Y:S02]  /*91c0*/  ELECT P1, UR62, PT ;  /* 0x00000000003e782f */ /* 0x000fe40003820000 */
[----:B------:R-:W-:Y:S01]  /*91d0*/  MOV R6, UR62 ;  /* 0x0000003e00067c02 */ /* 0x000fe20008000f00 */
[----:B------:R-:W-:Y:S10]  /*91e0*/  ENDCOLLECTIVE ;  /* 0x000000000000791b */ /* 0x000ff40003800000 */
.L_x_193:
[----:B------:R-:W-:Y:S05]  /*91f0*/  BSYNC B1 ;  /* 0x0000000000017941 */ /* 0x000fea0003800000 */
.L_x_192:
[----:B------:R-:W-:Y:S05]  /*9200*/  BRA `(.L_x_194) ;  /* 0xfffffff000087947 */ /* 0x000fea000383ffff */
.L_x_173:
[----:B-1----:R1:W2:Y:S02]  /*9210*/  SYNCS.PHASECHK.TRANS64.TRYWAIT P1, [R13+URZ+0x20], R6 ;  /* 0x000020060d0075a7 */ /* 0x0022a4000802017f */
[----:B--2---:R-:W-:Y:S05]  /*9220*/  @!P1 NANOSLEEP.SYNCS 0x989680 ;  /* 0x009896800000995d */ /* 0x004fea0003900000 */
[----:B------:R-:W2:Y:S02]  /*9230*/  @!P1 SYNCS.PHASECHK.TRANS64 P1, [R13+URZ+0x20], R6 ;  /* 0x000020060d0095a7 */ /* 0x000ea4000802007f */
[----:B--2---:R-:W-:Y:S05]  /*9240*/  @!P1 BRA `(.L_x_173) ;  /* 0xfffffffc00f09947 */ /* 0x004fea000383ffff */
[----:B------:R-:W-:Y:S05]  /*9250*/  BRA `(.L_x_195) ;  /* 0xfffffff0003c7947 */ /* 0x000fea000383ffff */
.L_x_182:
[----:B------:R-:W-:Y:S01]  /*9260*/  BSSY B0, `(.L_x_196) ;  /* 0x0000006000007945 */ /* 0x000fe20003800000 */
[----:B------:R-:W-:-:S07]  /*9270*/  IMAD.MOV.U32 R6, RZ, RZ, -0x1 ;  /* 0xffffffffff067424 */ /* 0x000fce00078e00ff */
[----:B------:R-:W-:Y:S05]  /*9280*/  WARPSYNC.COLLECTIVE R6, `(.L_x_197) ;  /* 0x00000000060c7348 */ /* 0x000fea0003c00000 */
[----:B------:R-:W-:Y:S02]  /*9290*/  ELECT P1, UR62, PT ;  /* 0x00000000003e782f */ /* 0x000fe40003820000 */
[----:B------:R-:W-:Y:S01]  /*92a0*/  MOV R6, UR62 ;  /* 0x0000003e00067c02 */ /* 0x000fe20008000f00 */
[----:B------:R-:W-:Y:S10]  /*92b0*/  ENDCOLLECTIVE ;  /* 0x000000000000791b */ /* 0x000ff40003800000 */
.L_x_197:
[----:B------:R-:W-:Y:S05]  /*92c0*/  BSYNC B0 ;  /* 0x0000000000007941 */ /* 0x000fea0003800000 */
.L_x_196:
[----:B------:R-:W-:Y:S01]  /*92d0*/  PLOP3.LUT P0, PT, P1, PT, PT, 0x80, 0x0 ;  /* 0x000000000000781c */ /* 0x000fe20000f0f070 */
[----:B------:R-:W-:-:S12]  /*92e0*/  BRA `(.L_x_198) ;  /* 0xfffffff800987947 */ /* 0x000fd8000383ffff */
.L_x_186:
[----:B0-----:R0:W1:Y:S02]  /*92f0*/  SYNCS.PHASECHK.TRANS64.TRYWAIT P0, [R5+URZ], R2 ;  /* 0x00000002050075a7 */ /* 0x001064000800017f */
[----:B-1----:R-:W-:Y:S05]  /*9300*/  @!P0 NANOSLEEP.SYNCS 0x989680 ;  /* 0x009896800000895d */ /* 0x002fea0003900000 */
[----:B------:R-:W1:Y:S02]  /*9310*/  @!P0 SYNCS.PHASECHK.TRANS64 P0, [R5+URZ], R2 ;  /* 0x00000002050085a7 */ /* 0x000e64000800007f */
[----:B-1----:R-:W-:Y:S05]  /*9320*/  @!P0 BRA `(.L_x_186) ;  /* 0xfffffffc00f08947 */ /* 0x002fea000383ffff */
[----:B------:R-:W-:Y:S05]  /*9330*/  BRA `(.L_x_199) ;  /* 0xfffffff800dc7947 */ /* 0x000fea000383ffff */
.L_x_187:
[----:B0-----:R0:W1:Y:S02]  /*9340*/  SYNCS.PHASECHK.TRANS64.TRYWAIT P0, [R7+URZ], R4 ;  /* 0x00000004070075a7 */ /* 0x001064000800017f */
[----:B-1----:R-:W-:Y:S05]  /*9350*/  @!P0 NANOSLEEP.SYNCS 0x989680 ;  /* 0x009896800000895d */ /* 0x002fea0003900000 */
[----:B------:R-:W1:Y:S02]  /*9360*/  @!P0 SYNCS.PHASECHK.TRANS64 P0, [R7+URZ], R4 ;  /* 0x00000004070085a7 */ /* 0x000e64000800007f */
[----:B-1----:R-:W-:Y:S05]  /*9370*/  @!P0 BRA `(.L_x_187) ;  /* 0xfffffffc00f08947 */ /* 0x002fea000383ffff */
[----:B------:R-:W-:Y:S05]  /*9380*/  BRA `(.L_x_200) ;  /* 0xfffffff800ec7947 */ /* 0x000fea000383ffff */
.L_x_188:
[----:B0-----:R0:W1:Y:S02]  /*9390*/  SYNCS.PHASECHK.TRANS64.TRYWAIT P0, [R6+URZ], R5 ;  /* 0x00000005060075a7 */ /* 0x001064000800017f */
[----:B-1----:R-:W-:Y:S05]  /*93a0*/  @!P0 NANOSLEEP.SYNCS 0x989680 ;  /* 0x009896800000895d */ /* 0x002fea0003900000 */
[----:B------:R-:W1:Y:S02]  /*93b0*/  @!P0 SYNCS.PHASECHK.TRANS64 P0, [R6+URZ], R5 ;  /* 0x00000005060085a7 */ /* 0x000e64000800007f */
[----:B-1----:R-:W-:Y:S05]  /*93c0*/  @!P0 BRA `(.L_x_188) ;  /* 0xfffffffc00f08947 */ /* 0x002fea000383ffff */
[----:B------:R-:W-:Y:S05]  /*93d0*/  BRA `(.L_x_201) ;  /* 0xfffffff800f47947 */ /* 0x000fea000383ffff */
.L_x_202:
[----:B------:R-:W-:-:S00]  /*93e0*/  BRA `(.L_x_202) ;  /* 0xfffffffc00fc7947 */ /* 0x000fc0000383ffff */
[----:B------:R-:W-:-:S00]  /*93f0*/  NOP ;  /* 0x0000000000007918 */ /* 0x000fc00000000000 */
        /* <DEDUP_REMOVED lines=8> */
.L_x_203:


//--------------------- .nv.shared._ZN7cutlass13device_kernelINS_4gemm6kernel13GemmUniversalIN4cute5tupleIJiiiiEEENS1_10collective13CollectiveMmaINS1_37MainloopSm90TmaGmmaWarpSpecializedFP8ILi4ENS5_IJNS4_1CILi1EEESB_SB_EEENS1_32KernelTmaWarpSpecializedPingpongEEENS5_IJNSA_ILi64EEENSA_ILi128EEESF_EEENS_12float_e4m3_tENS5_IJlSB_lEEESI_SJ_NS4_8TiledMMAINS4_8MMA_AtomIJNS4_4SM904GMMA31MMA_64x128x32_F32E4M3E4M3_SS_TNILNSN_7ScaleInE1ELSP_1EEEEEENS4_6LayoutISC_NS5_IJNSA_ILi0EEEST_ST_EEEEENS5_IJNS4_10UnderscoreESW_SW_EEEEENS4_13SM90_TMA_LOADENS4_14ComposedLayoutINS4_7SwizzleILi2ELi4ELi3EEENS4_18smem_ptr_flag_bitsILi8EEENSS_INS5_IJNSA_ILi8EEESF_EEENS5_IJSF_SB_EEEEEEEvNS4_8identityESZ_S19_vS1A_EENS_8epilogue10collective6detail29Sm90TmaWarpSpecializedAdapterINS1D_15DefaultEpilogueISI_SJ_SJ_NS1C_6thread17LinearCombinationISI_Li1EffLNS1H_9ScaleType4KindE0ELNS_15FloatRoundStyleE2ESI_EENS1_15EpilogueDefaultEEEEEvvEEEEvNT_6ParamsE --------------------------
	.section	.nv.shared._ZN7cutlass13device_kernelINS_4gemm6kernel13GemmUniversalIN4cute5tupleIJiiiiEEENS1_10collective13CollectiveMmaINS1_37MainloopSm90TmaGmmaWarpSpecializedFP8ILi4ENS5_IJNS4_1CILi1EEESB_SB_EEENS1_32KernelTmaWarpSpecializedPingpongEEENS5_IJNSA_ILi64EEENSA_ILi128EEESF_EEENS_12float_e4m3_tENS5_IJlSB_lEEESI_SJ_NS4_8TiledMMAINS4_8MMA_AtomIJNS4_4SM904GMMA31MMA_64x128x32_F32E4M3E4M3_SS_TNILNSN_7ScaleInE1ELSP_1EEEEEENS4_6LayoutISC_NS5_IJNSA_ILi0EEEST_ST_EEEEENS5_IJNS4_10UnderscoreESW_SW_EEEEENS4_13SM90_TMA_LOADENS4_14ComposedLayoutINS4_7SwizzleILi2ELi4ELi3EEENS4_18smem_ptr_flag_bitsILi8EEENSS_INS5_IJNSA_ILi8EEESF_EEENS5_IJSF_SB_EEEEEEEvNS4_8identityESZ_S19_vS1A_EENS_8epilogue10collective6detail29Sm90TmaWarpSpecializedAdapterINS1D_15DefaultEpilogueISI_SJ_SJ_NS1C_6thread17LinearCombinationISI_Li1EffLNS1H_9ScaleType4KindE0ELNS_15FloatRoundStyleE2ESI_EENS1_15EpilogueDefaultEEEEEvvEEEEvNT_6ParamsE,"aw",@nobits
	.sectionflags	@""
	.align	16
	.zero		1024


//--------------------- .nv.shared.reserved.0     --------------------------
	.section	.nv.shared.reserved.0,"aw",@nobits
	.weak		__nv_reservedSMEM_offset_0_alias
	.size		__nv_reservedSMEM_offset_0_alias, 0, 0
	.other		__nv_reservedSMEM_offset_0_alias,@"STO_CUDA_RESERVED_SHARED STV_DEFAULT"
__nv_reservedSMEM_offset_0_alias:
	.zero		0


//--------------------- .nv.global                --------------------------
	.section	.nv.global,"aw",@nobits
.nv.global:
	.type		_ZN40_INTERNAL_272df5a2_4_k_cu_be396abc_282104cute1_E,@object
	.size		_ZN40_INTERNAL_272df5a2_4_k_cu_be396abc_282104cute1_E,(_ZN40_INTERNAL_272df5a2_4_k_cu_be396abc_282104cuda3std3__45__cpo6cbeginE - _ZN40_INTERNAL_272df5a2_4_k_cu_be396abc_282104cute1_E)
_ZN40_INTERNAL_272df5a2_4_k_cu_be396abc_282104cute1_E:
	.zero		1
	.type		_ZN40_INTERNAL_272df5a2_4_k_cu_be396abc_282104cuda3std3__45__cpo6cbeginE,@object
	.size		_ZN40_INTERNAL_272df5a2_4_k_cu_be396abc_282104cuda3std3__45__cpo6cbeginE,(_ZN40_INTERNAL_272df5a2_4_k_cu_be396abc_282104cuda3std3__48in_placeE - _ZN40_INTERNAL_272df5a2_4_k_cu_be396abc_282104cuda3std3__45__cpo6cbeginE)
_ZN40_INTERNAL_272df5a2_4_k_cu_be396abc_282104cuda3std3__45__cpo6cbeginE:
	.zero		1
	.type		_ZN40_INTERNAL_272df5a2_4_k_cu_be396abc_282104cuda3std3__48in_placeE,@object
	.size		_ZN40_INTERNAL_272df5a2_4_k_cu_be396abc_282104cuda3std3__48in_placeE,(_ZN40_INTERNAL_272df5a2_4_k_cu_be396abc_282104cuda3std6ranges3__45__cpo9iter_moveE - _ZN40_INTERNAL_272df5a2_4_k_cu_be396abc_282104cuda3std3__48in_placeE)
_ZN40_INTERNAL_272df5a2_4_k_cu_be396abc_282104cuda3std3__48in_placeE:
	.zero		1
	.type		_ZN40_INTERNAL_272df5a2_4_k_cu_be396abc_282104cuda3std6ranges3__45__cpo9iter_moveE,@object
	.size		_ZN40_INTERNAL_272df5a2_4_k_cu_be396abc_282104cuda3std6ranges3__45__cpo9iter_moveE,(_ZN40_INTERNAL_272df5a2_4_k_cu_be396abc_282104cuda3std3__45__cpo5beginE - _ZN40_INTERNAL_272df5a2_4_k_cu_be396abc_282104cuda3std6ranges3__45__cpo9iter_moveE)
_ZN40_INTERNAL_272df5a2_4_k_cu_be396abc_282104cuda3std6ranges3__45__cpo9iter_moveE:
	.zero		1
	.type		_ZN40_INTERNAL_272df5a2_4_k_cu_be396abc_282104cuda3std3__45__cpo5beginE,@object
	.size		_ZN40_INTERNAL_272df5a2_4_k_cu_be396abc_282104cuda3std3__45__cpo5beginE,(_ZN40_INTERNAL_272df5a2_4_k_cu_be396abc_282104cuda3std3__442_GLOBAL__N__272df5a2_4_k_cu_be396abc_282106ignoreE - _ZN40_INTERNAL_272df5a2_4_k_cu_be396abc_282104cuda3std3__45__cpo5beginE)
_ZN40_INTERNAL_272df5a2_4_k_cu_be396abc_282104cuda3std3__45__cpo5beginE:
	.zero		1
	.type		_ZN40_INTERNAL_272df5a2_4_k_cu_be396abc_282104cuda3std3__442_GLOBAL__N__272df5a2_4_k_cu_be396abc_282106ignoreE,@object
	.size		_ZN40_INTERNAL_272df5a2_4_k_cu_be396abc_282104cuda3std3__442_GLOBAL__N__272df5a2_4_k_cu_be396abc_282106ignoreE,(_ZN40_INTERNAL_272df5a2_4_k_cu_be396abc_282104cute7productE - _ZN40_INTERNAL_272df5a2_4_k_cu_be396abc_282104cuda3std3__442_GLOBAL__N__272df5a2_4_k_cu_be396abc_282106ignoreE)
_ZN40_INTERNAL_272df5a2_4_k_cu_be396abc_282104cuda3std3__442_GLOBAL__N__272df5a2_4_k_cu_be396abc_282106ignoreE:
	.zero		1
	.type		_ZN40_INTERNAL_272df5a2_4_k_cu_be396abc_282104cute7productE,@object
	.size		_ZN40_INTERNAL_272df5a2_4_k_cu_be396abc_282104cute7productE,(_ZN40_INTERNAL_272df5a2_4_k_cu_be396abc_282104cuda3std3__45__cpo3endE - _ZN40_INTERNAL_272df5a2_4_k_cu_be396abc_282104cute7productE)
_ZN40_INTERNAL_272df5a2_4_k_cu_be396abc_282104cute7productE:
	.zero		1
	.type		_ZN40_INTERNAL_272df5a2_4_k_cu_be396abc_282104cuda3std3__45__cpo3endE,@object
	.size		_ZN40_INTERNAL_272df5a2_4_k_cu_be396abc_282104cuda3std3__45__cpo3endE,(_ZN40_INTERNAL_272df5a2_4_k_cu_be396abc_282104cuda3std3__419piecewise_constructE - _ZN40_INTERNAL_272df5a2_4_k_cu_be396abc_282104cuda3std3__45__cpo3endE)
_ZN40_INTERNAL_272df5a2_4_k_cu_be396abc_282104cuda3std3__45__cpo3endE:
	.zero		1
	.type		_ZN40_INTERNAL_272df5a2_4_k_cu_be396abc_282104cuda3std3__419piecewise_constructE,@object
	.size		_ZN40_INTERNAL_272df5a2_4_k_cu_be396abc_282104cuda3std3__419piecewise_constructE,(_ZN40_INTERNAL_272df5a2_4_k_cu_be396abc_282104cuda3std3__45__cpo4cendE - _ZN40_INTERNAL_272df5a2_4_k_cu_be396abc_282104cuda3std3__419piecewise_constructE)
_ZN40_INTERNAL_272df5a2_4_k_cu_be396abc_282104cuda3std3__419piecewise_constructE:
	.zero		1
	.type		_ZN40_INTERNAL_272df5a2_4_k_cu_be396abc_282104cuda3std3__45__cpo4cendE,@object
	.size		_ZN40_INTERNAL_272df5a2_4_k_cu_be396abc_282104cuda3std3__45__cpo4cendE,(_ZN40_INTERNAL_272df5a2_4_k_cu_be396abc_282104cuda3std6ranges3__45__cpo4swapE - _ZN40_INTERNAL_272df5a2_4_k_cu_be396abc_282104cuda3std3__45__cpo4cendE)
_ZN40_INTERNAL_272df5a2_4_k_cu_be396abc_282104cuda3std3__45__cpo4cendE:
	.zero		1
	.type		_ZN40_INTERNAL_272df5a2_4_k_cu_be396abc_282104cuda3std6ranges3__45__cpo4swapE,@object
	.size		_ZN40_INTERNAL_272df5a2_4_k_cu_be396abc_282104cuda3std6ranges3__45__cpo4swapE,(.L_7 - _ZN40_INTERNAL_272df5a2_4_k_cu_be396abc_282104cuda3std6ranges3__45__cpo4swapE)
_ZN40_INTERNAL_272df5a2_4_k_cu_be396abc_282104cuda3std6ranges3__45__cpo4swapE:
	.zero		1
.L_7:


//--------------------- .nv.constant0._ZN7cutlass13device_kernelINS_4gemm6kernel13GemmUniversalIN4cute5tupleIJiiiiEEENS1_10collective13CollectiveMmaINS1_37MainloopSm90TmaGmmaWarpSpecializedFP8ILi4ENS5_IJNS4_1CILi1EEESB_SB_EEENS1_32KernelTmaWarpSpecializedPingpongEEENS5_IJNSA_ILi64EEENSA_ILi128EEESF_EEENS_12float_e4m3_tENS5_IJlSB_lEEESI_SJ_NS4_8TiledMMAINS4_8MMA_AtomIJNS4_4SM904GMMA31MMA_64x128x32_F32E4M3E4M3_SS_TNILNSN_7ScaleInE1ELSP_1EEEEEENS4_6LayoutISC_NS5_IJNSA_ILi0EEEST_ST_EEEEENS5_IJNS4_10UnderscoreESW_SW_EEEEENS4_13SM90_TMA_LOADENS4_14ComposedLayoutINS4_7SwizzleILi2ELi4ELi3EEENS4_18smem_ptr_flag_bitsILi8EEENSS_INS5_IJNSA_ILi8EEESF_EEENS5_IJSF_SB_EEEEEEEvNS4_8identityESZ_S19_vS1A_EENS_8epilogue10collective6detail29Sm90TmaWarpSpecializedAdapterINS1D_15DefaultEpilogueISI_SJ_SJ_NS1C_6thread17LinearCombinationISI_Li1EffLNS1H_9ScaleType4KindE0ELNS_15FloatRoundStyleE2ESI_EENS1_15EpilogueDefaultEEEEEvvEEEEvNT_6ParamsE --------------------------
	.section	.nv.constant0._ZN7cutlass13device_kernelINS_4gemm6kernel13GemmUniversalIN4cute5tupleIJiiiiEEENS1_10collective13CollectiveMmaINS1_37MainloopSm90TmaGmmaWarpSpecializedFP8ILi4ENS5_IJNS4_1CILi1EEESB_SB_EEENS1_32KernelTmaWarpSpecializedPingpongEEENS5_IJNSA_ILi64EEENSA_ILi128EEESF_EEENS_12float_e4m3_tENS5_IJlSB_lEEESI_SJ_NS4_8TiledMMAINS4_8MMA_AtomIJNS4_4SM904GMMA31MMA_64x128x32_F32E4M3E4M3_SS_TNILNSN_7ScaleInE1ELSP_1EEEEEENS4_6LayoutISC_NS5_IJNSA_ILi0EEEST_ST_EEEEENS5_IJNS4_10UnderscoreESW_SW_EEEEENS4_13SM90_TMA_LOADENS4_14ComposedLayoutINS4_7SwizzleILi2ELi4ELi3EEENS4_18smem_ptr_flag_bitsILi8EEENSS_INS5_IJNSA_ILi8EEESF_EEENS5_IJSF_SB_EEEEEEEvNS4_8identityESZ_S19_vS1A_EENS_8epilogue10collective6detail29Sm90TmaWarpSpecializedAdapterINS1D_15DefaultEpilogueISI_SJ_SJ_NS1C_6thread17LinearCombinationISI_Li1EffLNS1H_9ScaleType4KindE0ELNS_15FloatRoundStyleE2ESI_EENS1_15EpilogueDefaultEEEEEvvEEEEvNT_6ParamsE,"a",@progbits
	.sectionflags	@""
	.align	4
.nv.constant0._ZN7cutlass13device_kernelINS_4gemm6kernel13GemmUniversalIN4cute5tupleIJiiiiEEENS1_10collective13CollectiveMmaINS1_37MainloopSm90TmaGmmaWarpSpecializedFP8ILi4ENS5_IJNS4_1CILi1EEESB_SB_EEENS1_32KernelTmaWarpSpecializedPingpongEEENS5_IJNSA_ILi64EEENSA_ILi128EEESF_EEENS_12float_e4m3_tENS5_IJlSB_lEEESI_SJ_NS4_8TiledMMAINS4_8MMA_AtomIJNS4_4SM904GMMA31MMA_64x128x32_F32E4M3E4M3_SS_TNILNSN_7ScaleInE1ELSP_1EEEEEENS4_6LayoutISC_NS5_IJNSA_ILi0EEEST_ST_EEEEENS5_IJNS4_10UnderscoreESW_SW_EEEEENS4_13SM90_TMA_LOADENS4_14ComposedLayoutINS4_7SwizzleILi2ELi4ELi3EEENS4_18smem_ptr_flag_bitsILi8EEENSS_INS5_IJNSA_ILi8EEESF_EEENS5_IJSF_SB_EEEEEEEvNS4_8identityESZ_S19_vS1A_EENS_8epilogue10collective6detail29Sm90TmaWarpSpecializedAdapterINS1D_15DefaultEpilogueISI_SJ_SJ_NS1C_6thread17LinearCombinationISI_Li1EffLNS1H_9ScaleType4KindE0ELNS_15FloatRoundStyleE2ESI_EENS1_15EpilogueDefaultEEEEEvvEEEEvNT_6ParamsE:
	.zero		1664


//--------------------- SYMBOLS --------------------------

	.type		.nv.reservedSmem.offset0,@object
	.size		.nv.reservedSmem.offset0,0x4
